// auto-generated by cutlass_sweep.conv — config: {"arch": "sm_100", "cluster_m": 1, "cluster_n": 1, "conv_kind": "dgrad", "dtype": "fp16", "ndim": 2, "tile_k": 32, "tile_m": 64, "tile_n": 64}
#include "cutlass/cutlass.h"
#include "cute/tensor.hpp"
#include "cutlass/kernel_hardware_info.hpp"
#include "cutlass/conv/convolution.h"
#include "cutlass/conv/dispatch_policy.hpp"
#include "cutlass/conv/collective/collective_builder.hpp"
#include "cutlass/conv/kernel/conv_universal.hpp"
#include "cutlass/conv/device/conv_universal_adapter.hpp"
#include "cutlass/epilogue/collective/collective_builder.hpp"

using namespace cute;
using Elem = cutlass::half_t;
using Acc  = float;
using LayoutAB = cutlass::layout::TensorNHWC;
using LayoutC  = cutlass::layout::TensorNHWC;
constexpr auto ConvOp = cutlass::conv::Operator::kDgrad;
using TileShape    = Shape<_64, _64, Shape<_32>>;
using ClusterShape = Shape<_1, _1, _1>;

using CollectiveEpilogue = typename cutlass::epilogue::collective::CollectiveBuilder<
    cutlass::arch::Sm100, cutlass::arch::OpClassTensorOp,
    TileShape, ClusterShape,
    cutlass::epilogue::collective::EpilogueTileAuto,
    Acc, Acc,
    Elem, LayoutC, 128 / cutlass::sizeof_bits<Elem>::value,
    Elem, LayoutC, 128 / cutlass::sizeof_bits<Elem>::value,
    cutlass::epilogue::collective::EpilogueScheduleAuto
  >::CollectiveOp;

using CollectiveMainloop = typename cutlass::conv::collective::CollectiveBuilder<
    cutlass::arch::Sm100, cutlass::arch::OpClassTensorOp, ConvOp,
    Elem, LayoutAB, 128 / cutlass::sizeof_bits<Elem>::value,
    Elem, LayoutAB, 128 / cutlass::sizeof_bits<Elem>::value,
    Acc,
    TileShape, ClusterShape,
    cutlass::conv::collective::StageCountAutoCarveout<
        static_cast<int>(sizeof(typename CollectiveEpilogue::SharedStorage))>,
    cutlass::conv::collective::KernelScheduleAuto
  >::CollectiveOp;

using ProblemShape = cutlass::conv::ConvProblemShape<
    ConvOp, CollectiveMainloop::DispatchPolicy::NumSpatialDimensions>;
using ConvKernel = cutlass::conv::kernel::ConvUniversal<
    ProblemShape, CollectiveMainloop, CollectiveEpilogue>;
using Conv = cutlass::conv::device::ConvUniversalAdapter<ConvKernel>;

auto* _anchor = &cutlass::device_kernel<ConvKernel>;


// ===== COMPILED SASS (sm_100a) =====

	.target	sm_100a

	.elftype	@"ET_EXEC"


//--------------------- .note.nv.tkinfo           --------------------------
	.section	.note.nv.tkinfo,"",@"SHT_NOTE"
	.sectionflags	@"SHF_NOTE_NV_TKINFO"
	.tkinfo
        /*0018*/ 	.word	0x00000002
        /*0030*/ 	.string	""
        /*0030*/ 	.string	"ptxas"
        /*0030*/ 	.string	"Cuda compilation tools, release 13.0, V13.0.88"
        /*0030*/ 	.string	"Build cuda_13.0.r13.0/compiler.36424714_0"
        /*0030*/ 	.string	"-arch sm_100a -m 64 "



//--------------------- .note.nv.cuinfo           --------------------------
	.section	.note.nv.cuinfo,"",@"SHT_NOTE"
	.sectionflags	@"SHF_NOTE_NV_CUINFO"
        /*0018*/ 	.short	0x0002
        /*001a*/ 	.short	0x0064
        /*001c*/ 	.short	0x0082
	.zero		2


//--------------------- .nv.info                  --------------------------
	.section	.nv.info,"",@"SHT_CUDA_INFO"
	.align	4


	//----- nvinfo : EIATTR_REGCOUNT
	.align		4
        /*0000*/ 	.byte	0x04, 0x2f
        /*0002*/ 	.short	(.L_19 - .L_18)
	.align		4
.L_18:
        /*0004*/ 	.word	index@(_ZN7cutlass13device_kernelINS_4conv6kernel13ConvUniversalINS1_16ConvProblemShapeILNS1_8OperatorE1ELi2EEENS1_10collective14CollectiveConvINS1_47MainloopSm100TmaUmmaWarpSpecializedImplicitGemmILS5_1ELi26ELi2ELi1ELi2EN4cute5tupleIJNSA_1CILi1EEESD_SD_EEEEENSB_IJNSC_ILi64EEESG_NSB_IJNSC_ILi32EEEEEEEEENS_6half_tESK_NSA_8TiledMMAINSA_8MMA_AtomIJNSA_20SM100_MMA_F16BF16_SSISK_SK_fLi64ELi64ELNSA_4UMMA5MajorE0ELSP_1ELNSO_7ScaleInE0ELSQ_0EEEEEENSA_6LayoutISE_NSB_IJNSC_ILi0EEESU_SU_EEEEENSB_IJNSA_10UnderscoreESX_SX_EEEEENS7_6detail27Sm100ImplicitGemmTileTraitsINSA_20SM90_TMA_LOAD_IM2COLENSA_14ComposedLayoutINSA_7SwizzleILi2ELi4ELi3EEENSA_18smem_ptr_flag_bitsILi16EEENST_INSB_IJNSC_ILi8EEESH_EEENSB_IJSH_SD_EEEEEEEvEENS11_INSA_13SM90_TMA_LOADENS13_INS14_ILi3ELi4ELi3EEES17_NST_INSB_IJSG_S18_EEENSB_IJSD_SG_EEEEEEEvEEEENS_8epilogue10collective18CollectiveEpilogueINS1M_23Sm100TmaWarpSpecializedILi3ELi2ELi16ELb1ELb0EEEJSJ_NSB_IJNST_ISG_SD_EENST_ISH_SD_EEEEESK_NSB_IJNSB_IJlllEEESD_SU_EEESK_S1V_NS1M_6fusion15FusionCallbacksIS1Q_NS1W_17LinearCombinationISK_fSK_fLNS_15FloatRoundStyleE2EEESJ_S1T_JEEENSA_5SM1004TMEM4LOAD26SM100_TMEM_LOAD_16dp256b4xES12_S1C_NSA_17SM75_U32x4_LDSM_NENSA_21SM90_TMA_STORE_IM2COLES1C_NSA_17SM90_U32x4_STSM_NENSA_39AutoVectorizingCopyWithAssumedAlignmentILi128EEEEEEvvEEEEvNT_6ParamsE)
        /*0008*/ 	.word	0x00000060


	//----- nvinfo : EIATTR_FRAME_SIZE
	.align		4
.L_19:
        /*000c*/ 	.byte	0x04, 0x11
        /*000e*/ 	.short	(.L_21 - .L_20)
	.align		4
.L_20:
        /*0010*/ 	.word	index@($__internal_2_$__cuda_sm10x_tcgen05_guardrail_trap_unallocated_columns_being_dealloced)
        /*0014*/ 	.word	0x00000008


	//----- nvinfo : EIATTR_FRAME_SIZE
	.align		4
.L_21:
        /*0018*/ 	.byte	0x04, 0x11
        /*001a*/ 	.short	(.L_23 - .L_22)
	.align		4
.L_22:
        /*001c*/ 	.word	index@($__internal_1_$__cuda_sm10x_tcgen05_guardrail_trap_phase_invalid_during_alloc)
        /*0020*/ 	.word	0x00000008


	//----- nvinfo : EIATTR_FRAME_SIZE
	.align		4
.L_23:
        /*0024*/ 	.byte	0x04, 0x11
        /*0026*/ 	.short	(.L_25 - .L_24)
	.align		4
.L_24:
        /*0028*/ 	.word	index@($__internal_0_$__cuda_sm10x_tcgen05_guardrail_trap_col_being_dealloced_not_returned_by_alloc)
        /*002c*/ 	.word	0x00000008


	//----- nvinfo : EIATTR_FRAME_SIZE
	.align		4
.L_25:
        /*0030*/ 	.byte	0x04, 0x11
        /*0032*/ 	.short	(.L_27 - .L_26)
	.align		4
.L_26:
        /*0034*/ 	.word	index@(_ZN7cutlass13device_kernelINS_4conv6kernel13ConvUniversalINS1_16ConvProblemShapeILNS1_8OperatorE1ELi2EEENS1_10collective14CollectiveConvINS1_47MainloopSm100TmaUmmaWarpSpecializedImplicitGemmILS5_1ELi26ELi2ELi1ELi2EN4cute5tupleIJNSA_1CILi1EEESD_SD_EEEEENSB_IJNSC_ILi64EEESG_NSB_IJNSC_ILi32EEEEEEEEENS_6half_tESK_NSA_8TiledMMAINSA_8MMA_AtomIJNSA_20SM100_MMA_F16BF16_SSISK_SK_fLi64ELi64ELNSA_4UMMA5MajorE0ELSP_1ELNSO_7ScaleInE0ELSQ_0EEEEEENSA_6LayoutISE_NSB_IJNSC_ILi0EEESU_SU_EEEEENSB_IJNSA_10UnderscoreESX_SX_EEEEENS7_6detail27Sm100ImplicitGemmTileTraitsINSA_20SM90_TMA_LOAD_IM2COLENSA_14ComposedLayoutINSA_7SwizzleILi2ELi4ELi3EEENSA_18smem_ptr_flag_bitsILi16EEENST_INSB_IJNSC_ILi8EEESH_EEENSB_IJSH_SD_EEEEEEEvEENS11_INSA_13SM90_TMA_LOADENS13_INS14_ILi3ELi4ELi3EEES17_NST_INSB_IJSG_S18_EEENSB_IJSD_SG_EEEEEEEvEEEENS_8epilogue10collective18CollectiveEpilogueINS1M_23Sm100TmaWarpSpecializedILi3ELi2ELi16ELb1ELb0EEEJSJ_NSB_IJNST_ISG_SD_EENST_ISH_SD_EEEEESK_NSB_IJNSB_IJlllEEESD_SU_EEESK_S1V_NS1M_6fusion15FusionCallbacksIS1Q_NS1W_17LinearCombinationISK_fSK_fLNS_15FloatRoundStyleE2EEESJ_S1T_JEEENSA_5SM1004TMEM4LOAD26SM100_TMEM_LOAD_16dp256b4xES12_S1C_NSA_17SM75_U32x4_LDSM_NENSA_21SM90_TMA_STORE_IM2COLES1C_NSA_17SM90_U32x4_STSM_NENSA_39AutoVectorizingCopyWithAssumedAlignmentILi128EEEEEEvvEEEEvNT_6ParamsE)
        /*0038*/ 	.word	0x00000008


	//----- nvinfo : EIATTR_MIN_STACK_SIZE
	.align		4
.L_27:
        /*003c*/ 	.byte	0x04, 0x12
        /*003e*/ 	.short	(.L_29 - .L_28)
	.align		4
.L_28:
        /*0040*/ 	.word	index@(_ZN7cutlass13device_kernelINS_4conv6kernel13ConvUniversalINS1_16ConvProblemShapeILNS1_8OperatorE1ELi2EEENS1_10collective14CollectiveConvINS1_47MainloopSm100TmaUmmaWarpSpecializedImplicitGemmILS5_1ELi26ELi2ELi1ELi2EN4cute5tupleIJNSA_1CILi1EEESD_SD_EEEEENSB_IJNSC_ILi64EEESG_NSB_IJNSC_ILi32EEEEEEEEENS_6half_tESK_NSA_8TiledMMAINSA_8MMA_AtomIJNSA_20SM100_MMA_F16BF16_SSISK_SK_fLi64ELi64ELNSA_4UMMA5MajorE0ELSP_1ELNSO_7ScaleInE0ELSQ_0EEEEEENSA_6LayoutISE_NSB_IJNSC_ILi0EEESU_SU_EEEEENSB_IJNSA_10UnderscoreESX_SX_EEEEENS7_6detail27Sm100ImplicitGemmTileTraitsINSA_20SM90_TMA_LOAD_IM2COLENSA_14ComposedLayoutINSA_7SwizzleILi2ELi4ELi3EEENSA_18smem_ptr_flag_bitsILi16EEENST_INSB_IJNSC_ILi8EEESH_EEENSB_IJSH_SD_EEEEEEEvEENS11_INSA_13SM90_TMA_LOADENS13_INS14_ILi3ELi4ELi3EEES17_NST_INSB_IJSG_S18_EEENSB_IJSD_SG_EEEEEEEvEEEENS_8epilogue10collective18CollectiveEpilogueINS1M_23Sm100TmaWarpSpecializedILi3ELi2ELi16ELb1ELb0EEEJSJ_NSB_IJNST_ISG_SD_EENST_ISH_SD_EEEEESK_NSB_IJNSB_IJlllEEESD_SU_EEESK_S1V_NS1M_6fusion15FusionCallbacksIS1Q_NS1W_17LinearCombinationISK_fSK_fLNS_15FloatRoundStyleE2EEESJ_S1T_JEEENSA_5SM1004TMEM4LOAD26SM100_TMEM_LOAD_16dp256b4xES12_S1C_NSA_17SM75_U32x4_LDSM_NENSA_21SM90_TMA_STORE_IM2COLES1C_NSA_17SM90_U32x4_STSM_NENSA_39AutoVectorizingCopyWithAssumedAlignmentILi128EEEEEEvvEEEEvNT_6ParamsE)
        /*0044*/ 	.word	0x00000008
.L_29:


//--------------------- .nv.compat                --------------------------
	.section	.nv.compat,"",@"SHT_CUDA_COMPAT_INFO"
	.align	4
        /*0000*/ 	.byte	0x02, 0x09, 0x01, 0x00, 0x02, 0x02, 0x02, 0x00, 0x02, 0x05, 0x05, 0x00, 0x03, 0x07, 0x01, 0x01
        /*0010*/ 	.byte	0x02, 0x03, 0x01, 0x00, 0x02, 0x06, 0x01, 0x00, 0x04, 0x0b, 0x08, 0x00, 0x09, 0x00, 0x00, 0x00
        /*0020*/ 	.byte	0x00, 0x00, 0x00, 0x00


//--------------------- .nv.info._ZN7cutlass13device_kernelINS_4conv6kernel13ConvUniversalINS1_16ConvProblemShapeILNS1_8OperatorE1ELi2EEENS1_10collective14CollectiveConvINS1_47MainloopSm100TmaUmmaWarpSpecializedImplicitGemmILS5_1ELi26ELi2ELi1ELi2EN4cute5tupleIJNSA_1CILi1EEESD_SD_EEEEENSB_IJNSC_ILi64EEESG_NSB_IJNSC_ILi32EEEEEEEEENS_6half_tESK_NSA_8TiledMMAINSA_8MMA_AtomIJNSA_20SM100_MMA_F16BF16_SSISK_SK_fLi64ELi64ELNSA_4UMMA5MajorE0ELSP_1ELNSO_7ScaleInE0ELSQ_0EEEEEENSA_6LayoutISE_NSB_IJNSC_ILi0EEESU_SU_EEEEENSB_IJNSA_10UnderscoreESX_SX_EEEEENS7_6detail27Sm100ImplicitGemmTileTraitsINSA_20SM90_TMA_LOAD_IM2COLENSA_14ComposedLayoutINSA_7SwizzleILi2ELi4ELi3EEENSA_18smem_ptr_flag_bitsILi16EEENST_INSB_IJNSC_ILi8EEESH_EEENSB_IJSH_SD_EEEEEEEvEENS11_INSA_13SM90_TMA_LOADENS13_INS14_ILi3ELi4ELi3EEES17_NST_INSB_IJSG_S18_EEENSB_IJSD_SG_EEEEEEEvEEEENS_8epilogue10collective18CollectiveEpilogueINS1M_23Sm100TmaWarpSpecializedILi3ELi2ELi16ELb1ELb0EEEJSJ_NSB_IJNST_ISG_SD_EENST_ISH_SD_EEEEESK_NSB_IJNSB_IJlllEEESD_SU_EEESK_S1V_NS1M_6fusion15FusionCallbacksIS1Q_NS1W_17LinearCombinationISK_fSK_fLNS_15FloatRoundStyleE2EEESJ_S1T_JEEENSA_5SM1004TMEM4LOAD26SM100_TMEM_LOAD_16dp256b4xES12_S1C_NSA_17SM75_U32x4_LDSM_NENSA_21SM90_TMA_STORE_IM2COLES1C_NSA_17SM90_U32x4_STSM_NENSA_39AutoVectorizingCopyWithAssumedAlignmentILi128EEEEEEvvEEEEvNT_6ParamsE --------------------------
	.section	.nv.info._ZN7cutlass13device_kernelINS_4conv6kernel13ConvUniversalINS1_16ConvProblemShapeILNS1_8OperatorE1ELi2EEENS1_10collective14CollectiveConvINS1_47MainloopSm100TmaUmmaWarpSpecializedImplicitGemmILS5_1ELi26ELi2ELi1ELi2EN4cute5tupleIJNSA_1CILi1EEESD_SD_EEEEENSB_IJNSC_ILi64EEESG_NSB_IJNSC_ILi32EEEEEEEEENS_6half_tESK_NSA_8TiledMMAINSA_8MMA_AtomIJNSA_20SM100_MMA_F16BF16_SSISK_SK_fLi64ELi64ELNSA_4UMMA5MajorE0ELSP_1ELNSO_7ScaleInE0ELSQ_0EEEEEENSA_6LayoutISE_NSB_IJNSC_ILi0EEESU_SU_EEEEENSB_IJNSA_10UnderscoreESX_SX_EEEEENS7_6detail27Sm100ImplicitGemmTileTraitsINSA_20SM90_TMA_LOAD_IM2COLENSA_14ComposedLayoutINSA_7SwizzleILi2ELi4ELi3EEENSA_18smem_ptr_flag_bitsILi16EEENST_INSB_IJNSC_ILi8EEESH_EEENSB_IJSH_SD_EEEEEEEvEENS11_INSA_13SM90_TMA_LOADENS13_INS14_ILi3ELi4ELi3EEES17_NST_INSB_IJSG_S18_EEENSB_IJSD_SG_EEEEEEEvEEEENS_8epilogue10collective18CollectiveEpilogueINS1M_23Sm100TmaWarpSpecializedILi3ELi2ELi16ELb1ELb0EEEJSJ_NSB_IJNST_ISG_SD_EENST_ISH_SD_EEEEESK_NSB_IJNSB_IJlllEEESD_SU_EEESK_S1V_NS1M_6fusion15FusionCallbacksIS1Q_NS1W_17LinearCombinationISK_fSK_fLNS_15FloatRoundStyleE2EEESJ_S1T_JEEENSA_5SM1004TMEM4LOAD26SM100_TMEM_LOAD_16dp256b4xES12_S1C_NSA_17SM75_U32x4_LDSM_NENSA_21SM90_TMA_STORE_IM2COLES1C_NSA_17SM90_U32x4_STSM_NENSA_39AutoVectorizingCopyWithAssumedAlignmentILi128EEEEEEvvEEEEvNT_6ParamsE,"",@"SHT_CUDA_INFO"
	.sectionflags	@""
	.align	4


	//----- nvinfo : EIATTR_CUDA_API_VERSION
	.align		4
        /*0000*/ 	.byte	0x04, 0x37
        /*0002*/ 	.short	(.L_31 - .L_30)
.L_30:
        /*0004*/ 	.word	0x00000082


	//----- nvinfo : EIATTR_KPARAM_INFO
	.align		4
.L_31:
        /*0008*/ 	.byte	0x04, 0x17
        /*000a*/ 	.short	(.L_33 - .L_32)
.L_32:
        /*000c*/ 	.word	0x00000000
        /*0010*/ 	.short	0x0000
        /*0012*/ 	.short	0x0000
        /*0014*/ 	.byte	0x00, 0xf0, 0x01, 0x20


	//----- nvinfo : EIATTR_AT_ENTRY_FRAGMENTS
	.align		4
.L_33:
        /*0018*/ 	.byte	0x04, 0x4f
        /*001a*/ 	.short	(.L_35 - .L_34)


	//   ....[0]....
.L_34:
        /*001c*/ 	.word	0x00000006


	//----- nvinfo : EIATTR_RESERVED_SMEM_USED
	.align		4
.L_35:
        /*0020*/ 	.byte	0x01, 0x41
	.zero		2


	//----- nvinfo : EIATTR_SPARSE_MMA_MASK
	.align		4
        /*0024*/ 	.byte	0x03, 0x50
        /*0026*/ 	.short	0x0000


	//----- nvinfo : EIATTR_TCGEN05_1CTA_USED
	.align		4
        /*0028*/ 	.byte	0x01, 0x51
	.zero		2


	//----- nvinfo : EIATTR_MAXREG_COUNT
	.align		4
        /*002c*/ 	.byte	0x03, 0x1b
        /*002e*/ 	.short	0x00ff


	//----- nvinfo : EIATTR_NUM_BARRIERS
	.align		4
        /*0030*/ 	.byte	0x02, 0x4c
        /*0032*/ 	.byte	0x07
	.zero		1


	//----- nvinfo : EIATTR_EXTERNS
	.align		4
        /*0034*/ 	.byte	0x04, 0x0f
        /*0036*/ 	.short	(.L_37 - .L_36)


	//   ....[0]....
	.align		4
.L_36:
        /*0038*/ 	.word	index@(__assertfail)


	//----- nvinfo : EIATTR_MERCURY_ISA_VERSION
	.align		4
.L_37:
        /*003c*/ 	.byte	0x03, 0x5f
        /*003e*/ 	.short	0x0101


	//----- nvinfo : EIATTR_INT_WARP_WIDE_INSTR_OFFSETS
	.align		4
        /*0040*/ 	.byte	0x04, 0x31
        /*0042*/ 	.short	(.L_39 - .L_38)


	//   ....[0]....
.L_38:
        /*0044*/ 	.word	0x00004840


	//   ....[1]....
        /*0048*/ 	.word	0x00004860


	//   ....[2]....
        /*004c*/ 	.word	0x00004890


	//   ....[3]....
        /*0050*/ 	.word	0x000052f0


	//   ....[4]....
        /*0054*/ 	.word	0x00005360


	//   ....[5]....
        /*0058*/ 	.word	0x000055a0


	//   ....[6]....
        /*005c*/ 	.word	0x000055d0


	//----- nvinfo : EIATTR_COOP_GROUP_MASK_REGIDS
	.align		4
.L_39:
        /*0060*/ 	.byte	0x04, 0x29
        /*0062*/ 	.short	(.L_41 - .L_40)


	//   ....[0]....
.L_40:
        /*0064*/ 	.word	0xffffffff


	//   ....[1]....
        /*0068*/ 	.word	0xffffffff


	//   ....[2]....
        /*006c*/ 	.word	0xffffffff


	//   ....[3]....
        /*0070*/ 	.word	0xffffffff


	//   ....[4]....
        /*0074*/ 	.word	0xffffffff


	//   ....[5]....
        /*0078*/ 	.word	0xffffffff


	//   ....[6]....
        /*007c*/ 	.word	0xffffffff


	//   ....[7]....
        /*0080*/ 	.word	0xffffffff


	//   ....[8]....
        /*0084*/ 	.word	0xffffffff


	//   ....[9]....
        /*0088*/ 	.word	0xffffffff


	//   ....[10]....
        /*008c*/ 	.word	0xffffffff


	//   ....[11]....
        /*0090*/ 	.word	0xffffffff


	//----- nvinfo : EIATTR_COOP_GROUP_INSTR_OFFSETS
	.align		4
.L_41:
        /*0094*/ 	.byte	0x04, 0x28
        /*0096*/ 	.short	(.L_43 - .L_42)


	//   ....[0]....
.L_42:
        /*0098*/ 	.word	0x000000a0


	//   ....[1]....
        /*009c*/ 	.word	0x00000510


	//   ....[2]....
        /*00a0*/ 	.word	0x00000970


	//   ....[3]....
        /*00a4*/ 	.word	0x00000af0


	//   ....[4]....
        /*00a8*/ 	.word	0x00000bf0


	//   ....[5]....
        /*00ac*/ 	.word	0x00000d40


	//   ....[6]....
        /*00b0*/ 	.word	0x000023c0


	//   ....[7]....
        /*00b4*/ 	.word	0x00003cb0


	//   ....[8]....
        /*00b8*/ 	.word	0x00003ec0


	//   ....[9]....
        /*00bc*/ 	.word	0x00003ef0


	//   ....[10]....
        /*00c0*/ 	.word	0x00004720


	//   ....[11]....
        /*00c4*/ 	.word	0x00004960


	//----- nvinfo : EIATTR_VRC_CTA_INIT_COUNT
	.align		4
.L_43:
        /*00c8*/ 	.byte	0x02, 0x4a
        /*00ca*/ 	.byte	0x80
	.zero		1


	//----- nvinfo : EIATTR_SYSCALL_OFFSETS
	.align		4
        /*00cc*/ 	.byte	0x04, 0x46
        /*00ce*/ 	.short	(.L_45 - .L_44)


	//   ....[0]....
.L_44:
        /*00d0*/ 	.word	0x000062b0


	//   ....[1]....
        /*00d4*/ 	.word	0x000063a0


	//   ....[2]....
        /*00d8*/ 	.word	0x00006b80


	//   ....[3]....
        /*00dc*/ 	.word	0x000074f0


	//----- nvinfo : EIATTR_MBARRIER_INSTR_OFFSETS
	.align		4
.L_45:
        /*00e0*/ 	.byte	0x04, 0x39
        /*00e2*/ 	.short	(.L_47 - .L_46)


	//   ....[0]....
.L_46:
        /*00e4*/ 	.word	0x00000610
        /*00e8*/ 	.word	0x000000ff
        /*00ec*/ 	.word	0x00000000
        /*00f0*/ 	.short	0x0100
        /*00f2*/ 	.byte	0x05
	.zero		1


	//   ....[1]....
        /*00f4*/ 	.word	0x00000620
        /*00f8*/ 	.word	0x000000ff
        /*00fc*/ 	.word	0x000000d0
        /*0100*/ 	.short	0x0100
        /*0102*/ 	.byte	0x05
	.zero		1


	//   ....[2]....
        /*0104*/ 	.word	0x00000630
        /*0108*/ 	.word	0x000000ff
        /*010c*/ 	.word	0x00000008
        /*0110*/ 	.short	0x0100
        /*0112*/ 	.byte	0x05
	.zero		1


	//   ....[3]....
        /*0114*/ 	.word	0x00000640
        /*0118*/ 	.word	0x000000ff
        /*011c*/ 	.word	0x000000d8
        /*0120*/ 	.short	0x0100
        /*0122*/ 	.byte	0x05
	.zero		1


	//   ....[4]....
        /*0124*/ 	.word	0x00000650
        /*0128*/ 	.word	0x000000ff
        /*012c*/ 	.word	0x00000010
        /*0130*/ 	.short	0x0100
        /*0132*/ 	.byte	0x05
	.zero		1


	//   ....[5]....
        /*0134*/ 	.word	0x00000660
        /*0138*/ 	.word	0x000000ff
        /*013c*/ 	.word	0x000000e0
        /*0140*/ 	.short	0x0100
        /*0142*/ 	.byte	0x05
	.zero		1


	//   ....[6]....
        /*0144*/ 	.word	0x00000670
        /*0148*/ 	.word	0x000000ff
        /*014c*/ 	.word	0x00000018
        /*0150*/ 	.short	0x0100
        /*0152*/ 	.byte	0x05
	.zero		1


	//   ....[7]....
        /*0154*/ 	.word	0x00000680
        /*0158*/ 	.word	0x000000ff
        /*015c*/ 	.word	0x000000e8
        /*0160*/ 	.short	0x0100
        /*0162*/ 	.byte	0x05
	.zero		1


	//   ....[8]....
        /*0164*/ 	.word	0x00000690
        /*0168*/ 	.word	0x000000ff
        /*016c*/ 	.word	0x00000020
        /*0170*/ 	.short	0x0100
        /*0172*/ 	.byte	0x05
	.zero		1


	//   ....[9]....
        /*0174*/ 	.word	0x000006a0
        /*0178*/ 	.word	0x000000ff
        /*017c*/ 	.word	0x000000f0
        /*0180*/ 	.short	0x0100
        /*0182*/ 	.byte	0x05
	.zero		1


	//   ....[10]....
        /*0184*/ 	.word	0x000006b0
        /*0188*/ 	.word	0x000000ff
        /*018c*/ 	.word	0x00000028
        /*0190*/ 	.short	0x0100
        /*0192*/ 	.byte	0x05
	.zero		1


	//   ....[11]....
        /*0194*/ 	.word	0x000006c0
        /*0198*/ 	.word	0x000000ff
        /*019c*/ 	.word	0x000000f8
        /*01a0*/ 	.short	0x0100
        /*01a2*/ 	.byte	0x05
	.zero		1


	//   ....[12]....
        /*01a4*/ 	.word	0x000006d0
        /*01a8*/ 	.word	0x000000ff
        /*01ac*/ 	.word	0x00000030
        /*01b0*/ 	.short	0x0100
        /*01b2*/ 	.byte	0x05
	.zero		1


	//   ....[13]....
        /*01b4*/ 	.word	0x000006e0
        /*01b8*/ 	.word	0x000000ff
        /*01bc*/ 	.word	0x00000100
        /*01c0*/ 	.short	0x0100
        /*01c2*/ 	.byte	0x05
	.zero		1


	//   ....[14]....
        /*01c4*/ 	.word	0x000006f0
        /*01c8*/ 	.word	0x000000ff
        /*01cc*/ 	.word	0x00000038
        /*01d0*/ 	.short	0x0100
        /*01d2*/ 	.byte	0x05
	.zero		1


	//   ....[15]....
        /*01d4*/ 	.word	0x00000700
        /*01d8*/ 	.word	0x000000ff
        /*01dc*/ 	.word	0x00000108
        /*01e0*/ 	.short	0x0100
        /*01e2*/ 	.byte	0x05
	.zero		1


	//   ....[16]....
        /*01e4*/ 	.word	0x00000710
        /*01e8*/ 	.word	0x000000ff
        /*01ec*/ 	.word	0x00000040
        /*01f0*/ 	.short	0x0100
        /*01f2*/ 	.byte	0x05
	.zero		1


	//   ....[17]....
        /*01f4*/ 	.word	0x00000720
        /*01f8*/ 	.word	0x000000ff
        /*01fc*/ 	.word	0x00000110
        /*0200*/ 	.short	0x0100
        /*0202*/ 	.byte	0x05
	.zero		1


	//   ....[18]....
        /*0204*/ 	.word	0x00000730
        /*0208*/ 	.word	0x000000ff
        /*020c*/ 	.word	0x00000048
        /*0210*/ 	.short	0x0100
        /*0212*/ 	.byte	0x05
	.zero		1


	//   ....[19]....
        /*0214*/ 	.word	0x00000740
        /*0218*/ 	.word	0x000000ff
        /*021c*/ 	.word	0x00000118
        /*0220*/ 	.short	0x0100
        /*0222*/ 	.byte	0x05
	.zero		1


	//   ....[20]....
        /*0224*/ 	.word	0x00000750
        /*0228*/ 	.word	0x000000ff
        /*022c*/ 	.word	0x00000050
        /*0230*/ 	.short	0x0100
        /*0232*/ 	.byte	0x05
	.zero		1


	//   ....[21]....
        /*0234*/ 	.word	0x00000760
        /*0238*/ 	.word	0x000000ff
        /*023c*/ 	.word	0x00000120
        /*0240*/ 	.short	0x0100
        /*0242*/ 	.byte	0x05
	.zero		1


	//   ....[22]....
        /*0244*/ 	.word	0x00000770
        /*0248*/ 	.word	0x000000ff
        /*024c*/ 	.word	0x00000058
        /*0250*/ 	.short	0x0100
        /*0252*/ 	.byte	0x05
	.zero		1


	//   ....[23]....
        /*0254*/ 	.word	0x00000780
        /*0258*/ 	.word	0x000000ff
        /*025c*/ 	.word	0x00000128
        /*0260*/ 	.short	0x0100
        /*0262*/ 	.byte	0x05
	.zero		1


	//   ....[24]....
        /*0264*/ 	.word	0x00000790
        /*0268*/ 	.word	0x000000ff
        /*026c*/ 	.word	0x00000060
        /*0270*/ 	.short	0x0100
        /*0272*/ 	.byte	0x05
	.zero		1


	//   ....[25]....
        /*0274*/ 	.word	0x000007a0
        /*0278*/ 	.word	0x000000ff
        /*027c*/ 	.word	0x00000130
        /*0280*/ 	.short	0x0100
        /*0282*/ 	.byte	0x05
	.zero		1


	//   ....[26]....
        /*0284*/ 	.word	0x000007b0
        /*0288*/ 	.word	0x000000ff
        /*028c*/ 	.word	0x00000068
        /*0290*/ 	.short	0x0100
        /*0292*/ 	.byte	0x05
	.zero		1


	//   ....[27]....
        /*0294*/ 	.word	0x000007c0
        /*0298*/ 	.word	0x000000ff
        /*029c*/ 	.word	0x00000138
        /*02a0*/ 	.short	0x0100
        /*02a2*/ 	.byte	0x05
	.zero		1


	//   ....[28]....
        /*02a4*/ 	.word	0x000007d0
        /*02a8*/ 	.word	0x000000ff
        /*02ac*/ 	.word	0x00000070
        /*02b0*/ 	.short	0x0100
        /*02b2*/ 	.byte	0x05
	.zero		1


	//   ....[29]....
        /*02b4*/ 	.word	0x000007e0
        /*02b8*/ 	.word	0x000000ff
        /*02bc*/ 	.word	0x00000140
        /*02c0*/ 	.short	0x0100
        /*02c2*/ 	.byte	0x05
	.zero		1


	//   ....[30]....
        /*02c4*/ 	.word	0x000007f0
        /*02c8*/ 	.word	0x000000ff
        /*02cc*/ 	.word	0x00000078
        /*02d0*/ 	.short	0x0100
        /*02d2*/ 	.byte	0x05
	.zero		1


	//   ....[31]....
        /*02d4*/ 	.word	0x00000800
        /*02d8*/ 	.word	0x000000ff
        /*02dc*/ 	.word	0x00000148
        /*02e0*/ 	.short	0x0100
        /*02e2*/ 	.byte	0x05
	.zero		1


	//   ....[32]....
        /*02e4*/ 	.word	0x00000810
        /*02e8*/ 	.word	0x000000ff
        /*02ec*/ 	.word	0x00000080
        /*02f0*/ 	.short	0x0100
        /*02f2*/ 	.byte	0x05
	.zero		1


	//   ....[33]....
        /*02f4*/ 	.word	0x00000820
        /*02f8*/ 	.word	0x000000ff
        /*02fc*/ 	.word	0x00000150
        /*0300*/ 	.short	0x0100
        /*0302*/ 	.byte	0x05
	.zero		1


	//   ....[34]....
        /*0304*/ 	.word	0x00000830
        /*0308*/ 	.word	0x000000ff
        /*030c*/ 	.word	0x00000088
        /*0310*/ 	.short	0x0100
        /*0312*/ 	.byte	0x05
	.zero		1


	//   ....[35]....
        /*0314*/ 	.word	0x00000840
        /*0318*/ 	.word	0x000000ff
        /*031c*/ 	.word	0x00000158
        /*0320*/ 	.short	0x0100
        /*0322*/ 	.byte	0x05
	.zero		1


	//   ....[36]....
        /*0324*/ 	.word	0x00000850
        /*0328*/ 	.word	0x000000ff
        /*032c*/ 	.word	0x00000090
        /*0330*/ 	.short	0x0100
        /*0332*/ 	.byte	0x05
	.zero		1


	//   ....[37]....
        /*0334*/ 	.word	0x00000860
        /*0338*/ 	.word	0x000000ff
        /*033c*/ 	.word	0x00000160
        /*0340*/ 	.short	0x0100
        /*0342*/ 	.byte	0x05
	.zero		1


	//   ....[38]....
        /*0344*/ 	.word	0x00000870
        /*0348*/ 	.word	0x000000ff
        /*034c*/ 	.word	0x00000098
        /*0350*/ 	.short	0x0100
        /*0352*/ 	.byte	0x05
	.zero		1


	//   ....[39]....
        /*0354*/ 	.word	0x00000880
        /*0358*/ 	.word	0x000000ff
        /*035c*/ 	.word	0x00000168
        /*0360*/ 	.short	0x0100
        /*0362*/ 	.byte	0x05
	.zero		1


	//   ....[40]....
        /*0364*/ 	.word	0x00000890
        /*0368*/ 	.word	0x000000ff
        /*036c*/ 	.word	0x000000a0
        /*0370*/ 	.short	0x0100
        /*0372*/ 	.byte	0x05
	.zero		1


	//   ....[41]....
        /*0374*/ 	.word	0x000008a0
        /*0378*/ 	.word	0x000000ff
        /*037c*/ 	.word	0x00000170
        /*0380*/ 	.short	0x0100
        /*0382*/ 	.byte	0x05
	.zero		1


	//   ....[42]....
        /*0384*/ 	.word	0x000008b0
        /*0388*/ 	.word	0x000000ff
        /*038c*/ 	.word	0x000000a8
        /*0390*/ 	.short	0x0100
        /*0392*/ 	.byte	0x05
	.zero		1


	//   ....[43]....
        /*0394*/ 	.word	0x000008c0
        /*0398*/ 	.word	0x000000ff
        /*039c*/ 	.word	0x00000178
        /*03a0*/ 	.short	0x0100
        /*03a2*/ 	.byte	0x05
	.zero		1


	//   ....[44]....
        /*03a4*/ 	.word	0x000008d0
        /*03a8*/ 	.word	0x000000ff
        /*03ac*/ 	.word	0x000000b0
        /*03b0*/ 	.short	0x0100
        /*03b2*/ 	.byte	0x05
	.zero		1


	//   ....[45]....
        /*03b4*/ 	.word	0x000008e0
        /*03b8*/ 	.word	0x000000ff
        /*03bc*/ 	.word	0x00000180
        /*03c0*/ 	.short	0x0100
        /*03c2*/ 	.byte	0x05
	.zero		1


	//   ....[46]....
        /*03c4*/ 	.word	0x000008f0
        /*03c8*/ 	.word	0x000000ff
        /*03cc*/ 	.word	0x000000b8
        /*03d0*/ 	.short	0x0100
        /*03d2*/ 	.byte	0x05
	.zero		1


	//   ....[47]....
        /*03d4*/ 	.word	0x00000900
        /*03d8*/ 	.word	0x000000ff
        /*03dc*/ 	.word	0x00000188
        /*03e0*/ 	.short	0x0100
        /*03e2*/ 	.byte	0x05
	.zero		1


	//   ....[48]....
        /*03e4*/ 	.word	0x00000910
        /*03e8*/ 	.word	0x000000ff
        /*03ec*/ 	.word	0x000000c0
        /*03f0*/ 	.short	0x0100
        /*03f2*/ 	.byte	0x05
	.zero		1


	//   ....[49]....
        /*03f4*/ 	.word	0x00000920
        /*03f8*/ 	.word	0x000000ff
        /*03fc*/ 	.word	0x00000190
        /*0400*/ 	.short	0x0100
        /*0402*/ 	.byte	0x05
	.zero		1


	//   ....[50]....
        /*0404*/ 	.word	0x00000930
        /*0408*/ 	.word	0x000000ff
        /*040c*/ 	.word	0x000000c8
        /*0410*/ 	.short	0x0100
        /*0412*/ 	.byte	0x05
	.zero		1


	//   ....[51]....
        /*0414*/ 	.word	0x00000940
        /*0418*/ 	.word	0x000000ff
        /*041c*/ 	.word	0x00000198
        /*0420*/ 	.short	0x0100
        /*0422*/ 	.byte	0x05
	.zero		1


	//   ....[52]....
        /*0424*/ 	.word	0x00000a80
        /*0428*/ 	.word	0x000000ff
        /*042c*/ 	.word	0x000001a0
        /*0430*/ 	.short	0x0100
        /*0432*/ 	.byte	0x07
	.zero		1


	//   ....[53]....
        /*0434*/ 	.word	0x00000a90
        /*0438*/ 	.word	0x000000ff
        /*043c*/ 	.word	0x000001b8
        /*0440*/ 	.short	0x0100
        /*0442*/ 	.byte	0x07
	.zero		1


	//   ....[54]....
        /*0444*/ 	.word	0x00000aa0
        /*0448*/ 	.word	0x000000ff
        /*044c*/ 	.word	0x000001a8
        /*0450*/ 	.short	0x0100
        /*0452*/ 	.byte	0x07
	.zero		1


	//   ....[55]....
        /*0454*/ 	.word	0x00000ab0
        /*0458*/ 	.word	0x000000ff
        /*045c*/ 	.word	0x000001c0
        /*0460*/ 	.short	0x0100
        /*0462*/ 	.byte	0x07
	.zero		1


	//   ....[56]....
        /*0464*/ 	.word	0x00000ac0
        /*0468*/ 	.word	0x000000ff
        /*046c*/ 	.word	0x000001b0
        /*0470*/ 	.short	0x0100
        /*0472*/ 	.byte	0x07
	.zero		1


	//   ....[57]....
        /*0474*/ 	.word	0x00000ad0
        /*0478*/ 	.word	0x000000ff
        /*047c*/ 	.word	0x000001c8
        /*0480*/ 	.short	0x0100
        /*0482*/ 	.byte	0x07
	.zero		1


	//   ....[58]....
        /*0484*/ 	.word	0x00000bc0
        /*0488*/ 	.word	0x000000ff
        /*048c*/ 	.word	0x000001d0
        /*0490*/ 	.short	0x0100
        /*0492*/ 	.byte	0x05
	.zero		1


	//   ....[59]....
        /*0494*/ 	.word	0x00000bd0
        /*0498*/ 	.word	0x000000ff
        /*049c*/ 	.word	0x000001d8
        /*04a0*/ 	.short	0x0100
        /*04a2*/ 	.byte	0x05
	.zero		1


	//   ....[60]....
        /*04a4*/ 	.word	0x00000d10
        /*04a8*/ 	.word	0x000000ff
        /*04ac*/ 	.word	0x000001e0
        /*04b0*/ 	.short	0x0100
        /*04b2*/ 	.byte	0x05
	.zero		1


	//   ....[61]....
        /*04b4*/ 	.word	0x00000d20
        /*04b8*/ 	.word	0x000000ff
        /*04bc*/ 	.word	0x000001e8
        /*04c0*/ 	.short	0x0100
        /*04c2*/ 	.byte	0x05
	.zero		1


	//   ....[62]....
        /*04c4*/ 	.word	0x00000e50
        /*04c8*/ 	.word	0x000000ff
        /*04cc*/ 	.word	0x000001f0
        /*04d0*/ 	.short	0x0100
        /*04d2*/ 	.byte	0x07
	.zero		1


	//   ....[63]....
        /*04d4*/ 	.word	0x00000e60
        /*04d8*/ 	.word	0x000000ff
        /*04dc*/ 	.word	0x00000200
        /*04e0*/ 	.short	0x0100
        /*04e2*/ 	.byte	0x07
	.zero		1


	//   ....[64]....
        /*04e4*/ 	.word	0x00000e70
        /*04e8*/ 	.word	0x000000ff
        /*04ec*/ 	.word	0x000001f8
        /*04f0*/ 	.short	0x0100
        /*04f2*/ 	.byte	0x07
	.zero		1


	//   ....[65]....
        /*04f4*/ 	.word	0x00000e80
        /*04f8*/ 	.word	0x000000ff
        /*04fc*/ 	.word	0x00000208
        /*0500*/ 	.short	0x0100
        /*0502*/ 	.byte	0x07
	.zero		1


	//   ....[66]....
        /*0504*/ 	.word	0x000017c0
        /*0508*/ 	.word	0x000000ff
        /*050c*/ 	.word	0x000000d0
        /*0510*/ 	.short	0x010a
        /*0512*/ 	.byte	0x04
	.zero		1


	//   ....[67]....
        /*0514*/ 	.word	0x00001a80
        /*0518*/ 	.word	0x000000ff
        /*051c*/ 	.word	0x000000d0
        /*0520*/ 	.short	0x010a
        /*0522*/ 	.byte	0x09
	.zero		1


	//   ....[68]....
        /*0524*/ 	.word	0x00001bf0
        /*0528*/ 	.word	0x000000ff
        /*052c*/ 	.word	0x000000d0
        /*0530*/ 	.short	0x010a
        /*0532*/ 	.byte	0x08
	.zero		1


	//   ....[69]....
        /*0534*/ 	.word	0x00001da0
        /*0538*/ 	.word	0x000000ff
        /*053c*/ 	.word	0x000001d8
        /*0540*/ 	.short	0x0101
        /*0542*/ 	.byte	0x16
	.zero		1


	//   ....[70]....
        /*0544*/ 	.word	0x00001dd0
        /*0548*/ 	.word	0x000000ff
        /*054c*/ 	.word	0x000000d0
        /*0550*/ 	.short	0x010a
        /*0552*/ 	.byte	0x04
	.zero		1


	//   ....[71]....
        /*0554*/ 	.word	0x00002070
        /*0558*/ 	.word	0x000000ff
        /*055c*/ 	.word	0x000000d0
        /*0560*/ 	.short	0x010a
        /*0562*/ 	.byte	0x11
	.zero		1


	//   ....[72]....
        /*0564*/ 	.word	0x000021e0
        /*0568*/ 	.word	0x000000ff
        /*056c*/ 	.word	0x000000d0
        /*0570*/ 	.short	0x010a
        /*0572*/ 	.byte	0x08
	.zero		1


	//   ....[73]....
        /*0574*/ 	.word	0x000023d0
        /*0578*/ 	.word	0x000000ff
        /*057c*/ 	.word	0x000001e0
        /*0580*/ 	.short	0x010a
        /*0582*/ 	.byte	0x16
	.zero		1


	//   ....[74]....
        /*0584*/ 	.word	0x00002490
        /*0588*/ 	.word	0x000000ff
        /*058c*/ 	.word	0x00000000
        /*0590*/ 	.short	0x0101
        /*0592*/ 	.byte	0x04
	.zero		1


	//   ....[75]....
        /*0594*/ 	.word	0x00002990
        /*0598*/ 	.word	0x000000ff
        /*059c*/ 	.word	0x00000000
        /*05a0*/ 	.short	0x010a
        /*05a2*/ 	.byte	0x04
	.zero		1


	//   ....[76]....
        /*05a4*/ 	.word	0x00002a30
        /*05a8*/ 	.word	0x000000ff
        /*05ac*/ 	.word	0x00000000
        /*05b0*/ 	.short	0x010a
        /*05b2*/ 	.byte	0x04
	.zero		1


	//   ....[77]....
        /*05b4*/ 	.word	0x00002ad0
        /*05b8*/ 	.word	0x000000ff
        /*05bc*/ 	.word	0x00000000
        /*05c0*/ 	.short	0x010a
        /*05c2*/ 	.byte	0x04
	.zero		1


	//   ....[78]....
        /*05c4*/ 	.word	0x00002b70
        /*05c8*/ 	.word	0x000000ff
        /*05cc*/ 	.word	0x00000000
        /*05d0*/ 	.short	0x010a
        /*05d2*/ 	.byte	0x04
	.zero		1


	//   ....[79]....
        /*05d4*/ 	.word	0x00002c10
        /*05d8*/ 	.word	0x000000ff
        /*05dc*/ 	.word	0x00000000
        /*05e0*/ 	.short	0x010a
        /*05e2*/ 	.byte	0x04
	.zero		1


	//   ....[80]....
        /*05e4*/ 	.word	0x00002cb0
        /*05e8*/ 	.word	0x000000ff
        /*05ec*/ 	.word	0x00000000
        /*05f0*/ 	.short	0x010a
        /*05f2*/ 	.byte	0x04
	.zero		1


	//   ....[81]....
        /*05f4*/ 	.word	0x00002d50
        /*05f8*/ 	.word	0x000000ff
        /*05fc*/ 	.word	0x00000000
        /*0600*/ 	.short	0x010a
        /*0602*/ 	.byte	0x04
	.zero		1


	//   ....[82]....
        /*0604*/ 	.word	0x00002df0
        /*0608*/ 	.word	0x000000ff
        /*060c*/ 	.word	0x00000000
        /*0610*/ 	.short	0x010a
        /*0612*/ 	.byte	0x04
	.zero		1


	//   ....[83]....
        /*0614*/ 	.word	0x00002e90
        /*0618*/ 	.word	0x000000ff
        /*061c*/ 	.word	0x00000000
        /*0620*/ 	.short	0x010a
        /*0622*/ 	.byte	0x04
	.zero		1


	//   ....[84]....
        /*0624*/ 	.word	0x00002f30
        /*0628*/ 	.word	0x000000ff
        /*062c*/ 	.word	0x00000000
        /*0630*/ 	.short	0x010a
        /*0632*/ 	.byte	0x04
	.zero		1


	//   ....[85]....
        /*0634*/ 	.word	0x00002fd0
        /*0638*/ 	.word	0x000000ff
        /*063c*/ 	.word	0x00000000
        /*0640*/ 	.short	0x010a
        /*0642*/ 	.byte	0x04
	.zero		1


	//   ....[86]....
        /*0644*/ 	.word	0x00003070
        /*0648*/ 	.word	0x000000ff
        /*064c*/ 	.word	0x00000000
        /*0650*/ 	.short	0x010a
        /*0652*/ 	.byte	0x04
	.zero		1


	//   ....[87]....
        /*0654*/ 	.word	0x00003110
        /*0658*/ 	.word	0x000000ff
        /*065c*/ 	.word	0x00000000
        /*0660*/ 	.short	0x010a
        /*0662*/ 	.byte	0x04
	.zero		1


	//   ....[88]....
        /*0664*/ 	.word	0x000031b0
        /*0668*/ 	.word	0x000000ff
        /*066c*/ 	.word	0x00000000
        /*0670*/ 	.short	0x010a
        /*0672*/ 	.byte	0x04
	.zero		1


	//   ....[89]....
        /*0674*/ 	.word	0x00003250
        /*0678*/ 	.word	0x000000ff
        /*067c*/ 	.word	0x00000000
        /*0680*/ 	.short	0x010a
        /*0682*/ 	.byte	0x04
	.zero		1


	//   ....[90]....
        /*0684*/ 	.word	0x000032f0
        /*0688*/ 	.word	0x000000ff
        /*068c*/ 	.word	0x00000000
        /*0690*/ 	.short	0x010a
        /*0692*/ 	.byte	0x04
	.zero		1


	//   ....[91]....
        /*0694*/ 	.word	0x00003390
        /*0698*/ 	.word	0x000000ff
        /*069c*/ 	.word	0x00000000
        /*06a0*/ 	.short	0x010a
        /*06a2*/ 	.byte	0x04
	.zero		1


	//   ....[92]....
        /*06a4*/ 	.word	0x00003430
        /*06a8*/ 	.word	0x000000ff
        /*06ac*/ 	.word	0x00000000
        /*06b0*/ 	.short	0x010a
        /*06b2*/ 	.byte	0x04
	.zero		1


	//   ....[93]....
        /*06b4*/ 	.word	0x000034d0
        /*06b8*/ 	.word	0x000000ff
        /*06bc*/ 	.word	0x00000000
        /*06c0*/ 	.short	0x010a
        /*06c2*/ 	.byte	0x04
	.zero		1


	//   ....[94]....
        /*06c4*/ 	.word	0x00003570
        /*06c8*/ 	.word	0x000000ff
        /*06cc*/ 	.word	0x00000000
        /*06d0*/ 	.short	0x010a
        /*06d2*/ 	.byte	0x04
	.zero		1


	//   ....[95]....
        /*06d4*/ 	.word	0x00003610
        /*06d8*/ 	.word	0x000000ff
        /*06dc*/ 	.word	0x00000000
        /*06e0*/ 	.short	0x010a
        /*06e2*/ 	.byte	0x04
	.zero		1


	//   ....[96]....
        /*06e4*/ 	.word	0x000036b0
        /*06e8*/ 	.word	0x000000ff
        /*06ec*/ 	.word	0x00000000
        /*06f0*/ 	.short	0x010a
        /*06f2*/ 	.byte	0x04
	.zero		1


	//   ....[97]....
        /*06f4*/ 	.word	0x00003750
        /*06f8*/ 	.word	0x000000ff
        /*06fc*/ 	.word	0x00000000
        /*0700*/ 	.short	0x010a
        /*0702*/ 	.byte	0x04
	.zero		1


	//   ....[98]....
        /*0704*/ 	.word	0x000037f0
        /*0708*/ 	.word	0x000000ff
        /*070c*/ 	.word	0x00000000
        /*0710*/ 	.short	0x010a
        /*0712*/ 	.byte	0x04
	.zero		1


	//   ....[99]....
        /*0714*/ 	.word	0x00003890
        /*0718*/ 	.word	0x000000ff
        /*071c*/ 	.word	0x00000000
        /*0720*/ 	.short	0x010a
        /*0722*/ 	.byte	0x04
	.zero		1


	//   ....[100]....
        /*0724*/ 	.word	0x00003940
        /*0728*/ 	.word	0x00000000
        /*072c*/ 	.word	0x00000000
        /*0730*/ 	.short	0x010a
        /*0732*/ 	.byte	0xff
	.zero		1


	//   ....[101]....
        /*0734*/ 	.word	0x00003a70
        /*0738*/ 	.word	0x000000ff
        /*073c*/ 	.word	0x000001e8
        /*0740*/ 	.short	0x010a
        /*0742*/ 	.byte	0x2d
	.zero		1


	//   ....[102]....
        /*0744*/ 	.word	0x00003b10
        /*0748*/ 	.word	0x000000ff
        /*074c*/ 	.word	0x000001e0
        /*0750*/ 	.short	0x010a
        /*0752*/ 	.byte	0x2d
	.zero		1


	//   ....[103]....
        /*0754*/ 	.word	0x00003bb0
        /*0758*/ 	.word	0x000000ff
        /*075c*/ 	.word	0x00000000
        /*0760*/ 	.short	0x0101
        /*0762*/ 	.byte	0x06
	.zero		1


	//   ....[104]....
        /*0764*/ 	.word	0x00003bf0
        /*0768*/ 	.word	0x000000ff
        /*076c*/ 	.word	0x000001e8
        /*0770*/ 	.short	0x0106
        /*0772*/ 	.byte	0x2d
	.zero		1


	//   ....[105]....
        /*0774*/ 	.word	0x00003c30
        /*0778*/ 	.word	0x00000000
        /*077c*/ 	.word	0x000001e8
        /*0780*/ 	.short	0x010a
        /*0782*/ 	.byte	0xff
	.zero		1


	//   ....[106]....
        /*0784*/ 	.word	0x00004130
        /*0788*/ 	.word	0x000000ff
        /*078c*/ 	.word	0x000001e0
        /*0790*/ 	.short	0x010a
        /*0792*/ 	.byte	0x06
	.zero		1


	//   ....[107]....
        /*0794*/ 	.word	0x000041e0
        /*0798*/ 	.word	0x000000ff
        /*079c*/ 	.word	0x00000000
        /*07a0*/ 	.short	0x0101
        /*07a2*/ 	.byte	0x05
	.zero		1


	//   ....[108]....
        /*07a4*/ 	.word	0x000041f0
        /*07a8*/ 	.word	0x000000ff
        /*07ac*/ 	.word	0x00000200
        /*07b0*/ 	.short	0x010a
        /*07b2*/ 	.byte	0x08
	.zero		1


	//   ....[109]....
        /*07b4*/ 	.word	0x00004280
        /*07b8*/ 	.word	0x000000ff
        /*07bc*/ 	.word	0x00000000
        /*07c0*/ 	.short	0x010a
        /*07c2*/ 	.byte	0x04
	.zero		1


	//   ....[110]....
        /*07c4*/ 	.word	0x000042f0
        /*07c8*/ 	.word	0x000000ff
        /*07cc*/ 	.word	0x00000000
        /*07d0*/ 	.short	0x010a
        /*07d2*/ 	.byte	0x07
	.zero		1


	//   ....[111]....
        /*07d4*/ 	.word	0x00004420
        /*07d8*/ 	.word	0x000000ff
        /*07dc*/ 	.word	0x00000000
        /*07e0*/ 	.short	0x010a
        /*07e2*/ 	.byte	0x04
	.zero		1


	//   ....[112]....
        /*07e4*/ 	.word	0x00004670
        /*07e8*/ 	.word	0x000000ff
        /*07ec*/ 	.word	0x00000000
        /*07f0*/ 	.short	0x010a
        /*07f2*/ 	.byte	0x05
	.zero		1


	//   ....[113]....
        /*07f4*/ 	.word	0x00004700
        /*07f8*/ 	.word	0x000000ff
        /*07fc*/ 	.word	0x00000000
        /*0800*/ 	.short	0x010a
        /*0802*/ 	.byte	0x07
	.zero		1


	//   ....[114]....
        /*0804*/ 	.word	0x00004ba0
        /*0808*/ 	.word	0x000000ff
        /*080c*/ 	.word	0x000001e0
        /*0810*/ 	.short	0x010a
        /*0812*/ 	.byte	0x07
	.zero		1


	//   ....[115]....
        /*0814*/ 	.word	0x00004c40
        /*0818*/ 	.word	0x000000ff
        /*081c*/ 	.word	0x00000000
        /*0820*/ 	.short	0x0101
        /*0822*/ 	.byte	0x06
	.zero		1


	//   ....[116]....
        /*0824*/ 	.word	0x00004f60
        /*0828*/ 	.word	0x000000ff
        /*082c*/ 	.word	0x000001d8
        /*0830*/ 	.short	0x010a
        /*0832*/ 	.byte	0x07
	.zero		1


	//   ....[117]....
        /*0834*/ 	.word	0x00005180
        /*0838*/ 	.word	0x000000ff
        /*083c*/ 	.word	0x000001b8
        /*0840*/ 	.short	0x010a
        /*0842*/ 	.byte	0x11
	.zero		1


	//   ....[118]....
        /*0844*/ 	.word	0x00005480
        /*0848*/ 	.word	0x000000ff
        /*084c*/ 	.word	0x000001a0
        /*0850*/ 	.short	0x010b
        /*0852*/ 	.byte	0x11
	.zero		1


	//   ....[119]....
        /*0854*/ 	.word	0x00005500
        /*0858*/ 	.word	0x000000ff
        /*085c*/ 	.word	0x00000000
        /*0860*/ 	.short	0x0101
        /*0862*/ 	.byte	0x13
	.zero		1


	//   ....[120]....
        /*0864*/ 	.word	0x00005530
        /*0868*/ 	.word	0x000000ff
        /*086c*/ 	.word	0x000001b8
        /*0870*/ 	.short	0x010a
        /*0872*/ 	.byte	0x0e
	.zero		1


	//   ....[121]....
        /*0874*/ 	.word	0x00005730
        /*0878*/ 	.word	0x000000ff
        /*087c*/ 	.word	0x000001a0
        /*0880*/ 	.short	0x010b
        /*0882*/ 	.byte	0x0e
	.zero		1


	//   ....[122]....
        /*0884*/ 	.word	0x00005750
        /*0888*/ 	.word	0x000000ff
        /*088c*/ 	.word	0x00000000
        /*0890*/ 	.short	0x0101
        /*0892*/ 	.byte	0x12
	.zero		1


	//   ....[123]....
        /*0894*/ 	.word	0x000057b0
        /*0898*/ 	.word	0x000000ff
        /*089c*/ 	.word	0x00000000
        /*08a0*/ 	.short	0x010a
        /*08a2*/ 	.byte	0x04
	.zero		1


	//   ....[124]....
        /*08a4*/ 	.word	0x00005870
        /*08a8*/ 	.word	0x00000002
        /*08ac*/ 	.word	0x00000000
        /*08b0*/ 	.short	0x010a
        /*08b2*/ 	.byte	0xff
	.zero		1


	//   ....[125]....
        /*08b4*/ 	.word	0x000058f0
        /*08b8*/ 	.word	0x00000000
        /*08bc*/ 	.word	0x00000000
        /*08c0*/ 	.short	0x010a
        /*08c2*/ 	.byte	0xff
	.zero		1


	//   ....[126]....
        /*08c4*/ 	.word	0x00005c90
        /*08c8*/ 	.word	0x000000ff
        /*08cc*/ 	.word	0x000001e0
        /*08d0*/ 	.short	0x010a
        /*08d2*/ 	.byte	0x34
	.zero		1


	//   ....[127]....
        /*08d4*/ 	.word	0x00005db0
        /*08d8*/ 	.word	0x000000ff
        /*08dc*/ 	.word	0x00000000
        /*08e0*/ 	.short	0x0101
        /*08e2*/ 	.byte	0x04
	.zero		1


	//   ....[128]....
        /*08e4*/ 	.word	0x00006770
        /*08e8*/ 	.word	0x00000000
        /*08ec*/ 	.word	0x000001a0
        /*08f0*/ 	.short	0x010a
        /*08f2*/ 	.byte	0xff
	.zero		1


	//   ....[129]....
        /*08f4*/ 	.word	0x00006820
        /*08f8*/ 	.word	0x00000054
        /*08fc*/ 	.word	0x000001f0
        /*0900*/ 	.short	0x010a
        /*0902*/ 	.byte	0xff
	.zero		1


	//   ....[130]....
        /*0904*/ 	.word	0x000068c0
        /*0908*/ 	.word	0x00000000
        /*090c*/ 	.word	0x000001a0
        /*0910*/ 	.short	0x010a
        /*0912*/ 	.byte	0xff
	.zero		1


	//   ....[131]....
        /*0914*/ 	.word	0x00006a60
        /*0918*/ 	.word	0x00000054
        /*091c*/ 	.word	0x000001f0
        /*0920*/ 	.short	0x010a
        /*0922*/ 	.byte	0xff
	.zero		1


	//   ....[132]....
        /*0924*/ 	.word	0x00007250
        /*0928*/ 	.word	0x00000000
        /*092c*/ 	.word	0x00000000
        /*0930*/ 	.short	0x0101
        /*0932*/ 	.byte	0xff
	.zero		1


	//   ....[133]....
        /*0934*/ 	.word	0x00007260
        /*0938*/ 	.word	0x00000003
        /*093c*/ 	.word	0x000001a0
        /*0940*/ 	.short	0x010a
        /*0942*/ 	.byte	0xff
	.zero		1


	//   ....[134]....
        /*0944*/ 	.word	0x00007320
        /*0948*/ 	.word	0x00000003
        /*094c*/ 	.word	0x000001a0
        /*0950*/ 	.short	0x010a
        /*0952*/ 	.byte	0xff
	.zero		1


	//   ....[135]....
        /*0954*/ 	.word	0x00007680
        /*0958*/ 	.word	0x000000ff
        /*095c*/ 	.word	0x00000000
        /*0960*/ 	.short	0x0101
        /*0962*/ 	.byte	0x05
	.zero		1


	//   ....[136]....
        /*0964*/ 	.word	0x00007c50
        /*0968*/ 	.word	0x00000002
        /*096c*/ 	.word	0x00000000
        /*0970*/ 	.short	0x0101
        /*0972*/ 	.byte	0xff
	.zero		1


	//   ....[137]....
        /*0974*/ 	.word	0x00007e90
        /*0978*/ 	.word	0x000000ff
        /*097c*/ 	.word	0x00000000
        /*0980*/ 	.short	0x0101
        /*0982*/ 	.byte	0x04
	.zero		1


	//   ....[138]....
        /*0984*/ 	.word	0x00007ec0
        /*0988*/ 	.word	0x00000002
        /*098c*/ 	.word	0x000000d0
        /*0990*/ 	.short	0x010a
        /*0992*/ 	.byte	0xff
	.zero		1


	//   ....[139]....
        /*0994*/ 	.word	0x00007f20
        /*0998*/ 	.word	0x00000002
        /*099c*/ 	.word	0x000000d0
        /*09a0*/ 	.short	0x010a
        /*09a2*/ 	.byte	0xff
	.zero		1


	//   ....[140]....
        /*09a4*/ 	.word	0x00007f80
        /*09a8*/ 	.word	0x00000002
        /*09ac*/ 	.word	0x000001e0
        /*09b0*/ 	.short	0x010a
        /*09b2*/ 	.byte	0xff
	.zero		1


	//   ....[141]....
        /*09b4*/ 	.word	0x00007fe0
        /*09b8*/ 	.word	0x00000000
        /*09bc*/ 	.word	0x00000000
        /*09c0*/ 	.short	0x010a
        /*09c2*/ 	.byte	0xff
	.zero		1


	//   ....[142]....
        /*09c4*/ 	.word	0x00008040
        /*09c8*/ 	.word	0x00000000
        /*09cc*/ 	.word	0x00000000
        /*09d0*/ 	.short	0x010a
        /*09d2*/ 	.byte	0xff
	.zero		1


	//   ....[143]....
        /*09d4*/ 	.word	0x000080a0
        /*09d8*/ 	.word	0x00000000
        /*09dc*/ 	.word	0x00000000
        /*09e0*/ 	.short	0x010a
        /*09e2*/ 	.byte	0xff
	.zero		1


	//   ....[144]....
        /*09e4*/ 	.word	0x00008100
        /*09e8*/ 	.word	0x00000000
        /*09ec*/ 	.word	0x00000000
        /*09f0*/ 	.short	0x010a
        /*09f2*/ 	.byte	0xff
	.zero		1


	//   ....[145]....
        /*09f4*/ 	.word	0x00008160
        /*09f8*/ 	.word	0x00000000
        /*09fc*/ 	.word	0x00000000
        /*0a00*/ 	.short	0x010a
        /*0a02*/ 	.byte	0xff
	.zero		1


	//   ....[146]....
        /*0a04*/ 	.word	0x000081c0
        /*0a08*/ 	.word	0x00000000
        /*0a0c*/ 	.word	0x00000000
        /*0a10*/ 	.short	0x010a
        /*0a12*/ 	.byte	0xff
	.zero		1


	//   ....[147]....
        /*0a14*/ 	.word	0x00008220
        /*0a18*/ 	.word	0x00000000
        /*0a1c*/ 	.word	0x00000000
        /*0a20*/ 	.short	0x010a
        /*0a22*/ 	.byte	0xff
	.zero		1


	//   ....[148]....
        /*0a24*/ 	.word	0x00008280
        /*0a28*/ 	.word	0x00000000
        /*0a2c*/ 	.word	0x00000000
        /*0a30*/ 	.short	0x010a
        /*0a32*/ 	.byte	0xff
	.zero		1


	//   ....[149]....
        /*0a34*/ 	.word	0x000082e0
        /*0a38*/ 	.word	0x00000000
        /*0a3c*/ 	.word	0x00000000
        /*0a40*/ 	.short	0x010a
        /*0a42*/ 	.byte	0xff
	.zero		1


	//   ....[150]....
        /*0a44*/ 	.word	0x00008340
        /*0a48*/ 	.word	0x00000000
        /*0a4c*/ 	.word	0x00000000
        /*0a50*/ 	.short	0x010a
        /*0a52*/ 	.byte	0xff
	.zero		1


	//   ....[151]....
        /*0a54*/ 	.word	0x000083a0
        /*0a58*/ 	.word	0x00000000
        /*0a5c*/ 	.word	0x00000000
        /*0a60*/ 	.short	0x010a
        /*0a62*/ 	.byte	0xff
	.zero		1


	//   ....[152]....
        /*0a64*/ 	.word	0x00008400
        /*0a68*/ 	.word	0x00000000
        /*0a6c*/ 	.word	0x00000000
        /*0a70*/ 	.short	0x010a
        /*0a72*/ 	.byte	0xff
	.zero		1


	//   ....[153]....
        /*0a74*/ 	.word	0x00008460
        /*0a78*/ 	.word	0x00000000
        /*0a7c*/ 	.word	0x00000000
        /*0a80*/ 	.short	0x010a
        /*0a82*/ 	.byte	0xff
	.zero		1


	//   ....[154]....
        /*0a84*/ 	.word	0x000084c0
        /*0a88*/ 	.word	0x00000000
        /*0a8c*/ 	.word	0x00000000
        /*0a90*/ 	.short	0x010a
        /*0a92*/ 	.byte	0xff
	.zero		1


	//   ....[155]....
        /*0a94*/ 	.word	0x00008520
        /*0a98*/ 	.word	0x00000000
        /*0a9c*/ 	.word	0x00000000
        /*0aa0*/ 	.short	0x010a
        /*0aa2*/ 	.byte	0xff
	.zero		1


	//   ....[156]....
        /*0aa4*/ 	.word	0x00008580
        /*0aa8*/ 	.word	0x00000000
        /*0aac*/ 	.word	0x00000000
        /*0ab0*/ 	.short	0x010a
        /*0ab2*/ 	.byte	0xff
	.zero		1


	//   ....[157]....
        /*0ab4*/ 	.word	0x000085e0
        /*0ab8*/ 	.word	0x00000000
        /*0abc*/ 	.word	0x00000000
        /*0ac0*/ 	.short	0x010a
        /*0ac2*/ 	.byte	0xff
	.zero		1


	//   ....[158]....
        /*0ac4*/ 	.word	0x00008640
        /*0ac8*/ 	.word	0x00000000
        /*0acc*/ 	.word	0x00000000
        /*0ad0*/ 	.short	0x010a
        /*0ad2*/ 	.byte	0xff
	.zero		1


	//   ....[159]....
        /*0ad4*/ 	.word	0x000086a0
        /*0ad8*/ 	.word	0x00000000
        /*0adc*/ 	.word	0x00000000
        /*0ae0*/ 	.short	0x010a
        /*0ae2*/ 	.byte	0xff
	.zero		1


	//   ....[160]....
        /*0ae4*/ 	.word	0x00008700
        /*0ae8*/ 	.word	0x00000000
        /*0aec*/ 	.word	0x00000000
        /*0af0*/ 	.short	0x010a
        /*0af2*/ 	.byte	0xff
	.zero		1


	//   ....[161]....
        /*0af4*/ 	.word	0x00008760
        /*0af8*/ 	.word	0x00000000
        /*0afc*/ 	.word	0x00000000
        /*0b00*/ 	.short	0x010a
        /*0b02*/ 	.byte	0xff
	.zero		1


	//   ....[162]....
        /*0b04*/ 	.word	0x000087c0
        /*0b08*/ 	.word	0x00000000
        /*0b0c*/ 	.word	0x00000000
        /*0b10*/ 	.short	0x010a
        /*0b12*/ 	.byte	0xff
	.zero		1


	//   ....[163]....
        /*0b14*/ 	.word	0x00008820
        /*0b18*/ 	.word	0x00000000
        /*0b1c*/ 	.word	0x00000000
        /*0b20*/ 	.short	0x010a
        /*0b22*/ 	.byte	0xff
	.zero		1


	//   ....[164]....
        /*0b24*/ 	.word	0x00008880
        /*0b28*/ 	.word	0x00000000
        /*0b2c*/ 	.word	0x00000000
        /*0b30*/ 	.short	0x010a
        /*0b32*/ 	.byte	0xff
	.zero		1


	//   ....[165]....
        /*0b34*/ 	.word	0x000088e0
        /*0b38*/ 	.word	0x00000000
        /*0b3c*/ 	.word	0x00000000
        /*0b40*/ 	.short	0x010a
        /*0b42*/ 	.byte	0xff
	.zero		1


	//   ....[166]....
        /*0b44*/ 	.word	0x00008940
        /*0b48*/ 	.word	0x00000004
        /*0b4c*/ 	.word	0x000001e8
        /*0b50*/ 	.short	0x010a
        /*0b52*/ 	.byte	0xff
	.zero		1


	//   ....[167]....
        /*0b54*/ 	.word	0x000089a0
        /*0b58*/ 	.word	0x00000004
        /*0b5c*/ 	.word	0x000001e0
        /*0b60*/ 	.short	0x010a
        /*0b62*/ 	.byte	0xff
	.zero		1


	//   ....[168]....
        /*0b64*/ 	.word	0x00008a00
        /*0b68*/ 	.word	0x00000000
        /*0b6c*/ 	.word	0x000001e0
        /*0b70*/ 	.short	0x010a
        /*0b72*/ 	.byte	0xff
	.zero		1


	//   ....[169]....
        /*0b74*/ 	.word	0x00008a60
        /*0b78*/ 	.word	0x00000005
        /*0b7c*/ 	.word	0x00000200
        /*0b80*/ 	.short	0x010a
        /*0b82*/ 	.byte	0xff
	.zero		1


	//   ....[170]....
        /*0b84*/ 	.word	0x00008ac0
        /*0b88*/ 	.word	0x00000000
        /*0b8c*/ 	.word	0x00000000
        /*0b90*/ 	.short	0x010a
        /*0b92*/ 	.byte	0xff
	.zero		1


	//   ....[171]....
        /*0b94*/ 	.word	0x00008b20
        /*0b98*/ 	.word	0x00000000
        /*0b9c*/ 	.word	0x00000000
        /*0ba0*/ 	.short	0x010a
        /*0ba2*/ 	.byte	0xff
	.zero		1


	//   ....[172]....
        /*0ba4*/ 	.word	0x00008b80
        /*0ba8*/ 	.word	0x00000000
        /*0bac*/ 	.word	0x00000000
        /*0bb0*/ 	.short	0x010a
        /*0bb2*/ 	.byte	0xff
	.zero		1


	//   ....[173]....
        /*0bb4*/ 	.word	0x00008be0
        /*0bb8*/ 	.word	0x00000000
        /*0bbc*/ 	.word	0x000001e0
        /*0bc0*/ 	.short	0x010a
        /*0bc2*/ 	.byte	0xff
	.zero		1


	//   ....[174]....
        /*0bc4*/ 	.word	0x00008c40
        /*0bc8*/ 	.word	0x00000000
        /*0bcc*/ 	.word	0x000001d8
        /*0bd0*/ 	.short	0x010a
        /*0bd2*/ 	.byte	0xff
	.zero		1


	//   ....[175]....
        /*0bd4*/ 	.word	0x00008ca0
        /*0bd8*/ 	.word	0x00000003
        /*0bdc*/ 	.word	0x000001b8
        /*0be0*/ 	.short	0x010a
        /*0be2*/ 	.byte	0xff
	.zero		1


	//   ....[176]....
        /*0be4*/ 	.word	0x00008d00
        /*0be8*/ 	.word	0x00000003
        /*0bec*/ 	.word	0x000001b8
        /*0bf0*/ 	.short	0x010a
        /*0bf2*/ 	.byte	0xff
	.zero		1


	//   ....[177]....
        /*0bf4*/ 	.word	0x00008d60
        /*0bf8*/ 	.word	0x00000000
        /*0bfc*/ 	.word	0x00000000
        /*0c00*/ 	.short	0x010a
        /*0c02*/ 	.byte	0xff
	.zero		1


	//   ....[178]....
        /*0c04*/ 	.word	0x00008db0
        /*0c08*/ 	.word	0x00000002
        /*0c0c*/ 	.word	0x00000000
        /*0c10*/ 	.short	0x010a
        /*0c12*/ 	.byte	0xff
	.zero		1


	//   ....[179]....
        /*0c14*/ 	.word	0x00008e10
        /*0c18*/ 	.word	0x00000000
        /*0c1c*/ 	.word	0x000001e0
        /*0c20*/ 	.short	0x010a
        /*0c22*/ 	.byte	0xff
	.zero		1


	//   ....[180]....
        /*0c24*/ 	.word	0x00008e60
        /*0c28*/ 	.word	0x00000000
        /*0c2c*/ 	.word	0x000001a0
        /*0c30*/ 	.short	0x010a
        /*0c32*/ 	.byte	0xff
	.zero		1


	//   ....[181]....
        /*0c34*/ 	.word	0x00008eb0
        /*0c38*/ 	.word	0x00000054
        /*0c3c*/ 	.word	0x000001f0
        /*0c40*/ 	.short	0x010a
        /*0c42*/ 	.byte	0xff
	.zero		1


	//   ....[182]....
        /*0c44*/ 	.word	0x00008f00
        /*0c48*/ 	.word	0x00000003
        /*0c4c*/ 	.word	0x000001a0
        /*0c50*/ 	.short	0x010a
        /*0c52*/ 	.byte	0xff
	.zero		1


	//----- nvinfo : EIATTR_NUM_MBARRIERS
	.align		4
.L_47:
        /*0c54*/ 	.byte	0x03, 0x38
        /*0c56*/ 	.short	0x0042


	//----- nvinfo : EIATTR_EXIT_INSTR_OFFSETS
	.align		4
        /*0c58*/ 	.byte	0x04, 0x1c
        /*0c5a*/ 	.short	(.L_49 - .L_48)


	//   ....[0]....
.L_48:
        /*0c5c*/ 	.word	0x00003970


	//   ....[1]....
        /*0c60*/ 	.word	0x00003c00


	//   ....[2]....
        /*0c64*/ 	.word	0x00003c60


	//   ....[3]....
        /*0c68*/ 	.word	0x00004970


	//   ....[4]....
        /*0c6c*/ 	.word	0x00005920


	//   ....[5]....
        /*0c70*/ 	.word	0x00005960


	//   ....[6]....
        /*0c74*/ 	.word	0x00007d80


	//   ....[7]....
        /*0c78*/ 	.word	0x00007e00


	//   ....[8]....
        /*0c7c*/ 	.word	0x00007e30


	//   ....[9]....
        /*0c80*/ 	.word	0x00007ea0


	//----- nvinfo : EIATTR_MAX_THREADS
	.align		4
.L_49:
        /*0c84*/ 	.byte	0x04, 0x05
        /*0c86*/ 	.short	(.L_51 - .L_50)
.L_50:
        /*0c88*/ 	.word	0x00000100
        /*0c8c*/ 	.word	0x00000001
        /*0c90*/ 	.word	0x00000001


	//----- nvinfo : EIATTR_CRS_STACK_SIZE
	.align		4
.L_51:
        /*0c94*/ 	.byte	0x04, 0x1e
        /*0c96*/ 	.short	(.L_53 - .L_52)
.L_52:
        /*0c98*/ 	.word	0x00000000


	//----- nvinfo : EIATTR_CBANK_PARAM_SIZE
	.align		4
.L_53:
        /*0c9c*/ 	.byte	0x03, 0x19
        /*0c9e*/ 	.short	0x0800


	//----- nvinfo : EIATTR_PARAM_CBANK
	.align		4
        /*0ca0*/ 	.byte	0x04, 0x0a
        /*0ca2*/ 	.short	(.L_55 - .L_54)
	.align		4
.L_54:
        /*0ca4*/ 	.word	index@(.nv.constant0._ZN7cutlass13device_kernelINS_4conv6kernel13ConvUniversalINS1_16ConvProblemShapeILNS1_8OperatorE1ELi2EEENS1_10collective14CollectiveConvINS1_47MainloopSm100TmaUmmaWarpSpecializedImplicitGemmILS5_1ELi26ELi2ELi1ELi2EN4cute5tupleIJNSA_1CILi1EEESD_SD_EEEEENSB_IJNSC_ILi64EEESG_NSB_IJNSC_ILi32EEEEEEEEENS_6half_tESK_NSA_8TiledMMAINSA_8MMA_AtomIJNSA_20SM100_MMA_F16BF16_SSISK_SK_fLi64ELi64ELNSA_4UMMA5MajorE0ELSP_1ELNSO_7ScaleInE0ELSQ_0EEEEEENSA_6LayoutISE_NSB_IJNSC_ILi0EEESU_SU_EEEEENSB_IJNSA_10UnderscoreESX_SX_EEEEENS7_6detail27Sm100ImplicitGemmTileTraitsINSA_20SM90_TMA_LOAD_IM2COLENSA_14ComposedLayoutINSA_7SwizzleILi2ELi4ELi3EEENSA_18smem_ptr_flag_bitsILi16EEENST_INSB_IJNSC_ILi8EEESH_EEENSB_IJSH_SD_EEEEEEEvEENS11_INSA_13SM90_TMA_LOADENS13_INS14_ILi3ELi4ELi3EEES17_NST_INSB_IJSG_S18_EEENSB_IJSD_SG_EEEEEEEvEEEENS_8epilogue10collective18CollectiveEpilogueINS1M_23Sm100TmaWarpSpecializedILi3ELi2ELi16ELb1ELb0EEEJSJ_NSB_IJNST_ISG_SD_EENST_ISH_SD_EEEEESK_NSB_IJNSB_IJlllEEESD_SU_EEESK_S1V_NS1M_6fusion15FusionCallbacksIS1Q_NS1W_17LinearCombinationISK_fSK_fLNS_15FloatRoundStyleE2EEESJ_S1T_JEEENSA_5SM1004TMEM4LOAD26SM100_TMEM_LOAD_16dp256b4xES12_S1C_NSA_17SM75_U32x4_LDSM_NENSA_21SM90_TMA_STORE_IM2COLES1C_NSA_17SM90_U32x4_STSM_NENSA_39AutoVectorizingCopyWithAssumedAlignmentILi128EEEEEEvvEEEEvNT_6ParamsE)
        /*0ca8*/ 	.short	0x0380
        /*0caa*/ 	.short	0x0800


	//----- nvinfo : EIATTR_SW_WAR
	.align		4
.L_55:
        /*0cac*/ 	.byte	0x04, 0x36
        /*0cae*/ 	.short	(.L_57 - .L_56)
.L_56:
        /*0cb0*/ 	.word	0x00000008
.L_57:


//--------------------- .nv.callgraph             --------------------------
	.section	.nv.callgraph,"",@"SHT_CUDA_CALLGRAPH"
	.align	4
	.sectionentsize	8
	.align		4
        /*0000*/ 	.word	0x00000000
	.align		4
        /*0004*/ 	.word	0xffffffff
	.align		4
        /*0008*/ 	.word	index@(_ZN7cutlass13device_kernelINS_4conv6kernel13ConvUniversalINS1_16ConvProblemShapeILNS1_8OperatorE1ELi2EEENS1_10collective14CollectiveConvINS1_47MainloopSm100TmaUmmaWarpSpecializedImplicitGemmILS5_1ELi26ELi2ELi1ELi2EN4cute5tupleIJNSA_1CILi1EEESD_SD_EEEEENSB_IJNSC_ILi64EEESG_NSB_IJNSC_ILi32EEEEEEEEENS_6half_tESK_NSA_8TiledMMAINSA_8MMA_AtomIJNSA_20SM100_MMA_F16BF16_SSISK_SK_fLi64ELi64ELNSA_4UMMA5MajorE0ELSP_1ELNSO_7ScaleInE0ELSQ_0EEEEEENSA_6LayoutISE_NSB_IJNSC_ILi0EEESU_SU_EEEEENSB_IJNSA_10UnderscoreESX_SX_EEEEENS7_6detail27Sm100ImplicitGemmTileTraitsINSA_20SM90_TMA_LOAD_IM2COLENSA_14ComposedLayoutINSA_7SwizzleILi2ELi4ELi3EEENSA_18smem_ptr_flag_bitsILi16EEENST_INSB_IJNSC_ILi8EEESH_EEENSB_IJSH_SD_EEEEEEEvEENS11_INSA_13SM90_TMA_LOADENS13_INS14_ILi3ELi4ELi3EEES17_NST_INSB_IJSG_S18_EEENSB_IJSD_SG_EEEEEEEvEEEENS_8epilogue10collective18CollectiveEpilogueINS1M_23Sm100TmaWarpSpecializedILi3ELi2ELi16ELb1ELb0EEEJSJ_NSB_IJNST_ISG_SD_EENST_ISH_SD_EEEEESK_NSB_IJNSB_IJlllEEESD_SU_EEESK_S1V_NS1M_6fusion15FusionCallbacksIS1Q_NS1W_17LinearCombinationISK_fSK_fLNS_15FloatRoundStyleE2EEESJ_S1T_JEEENSA_5SM1004TMEM4LOAD26SM100_TMEM_LOAD_16dp256b4xES12_S1C_NSA_17SM75_U32x4_LDSM_NENSA_21SM90_TMA_STORE_IM2COLES1C_NSA_17SM90_U32x4_STSM_NENSA_39AutoVectorizingCopyWithAssumedAlignmentILi128EEEEEEvvEEEEvNT_6ParamsE)
	.align		4
        /*000c*/ 	.word	index@(__assertfail)
	.align		4
        /*0010*/ 	.word	0x00000000
	.align		4
        /*0014*/ 	.word	0xfffffffe
	.align		4
        /*0018*/ 	.word	0x00000000
	.align		4
        /*001c*/ 	.word	0xfffffffd
	.align		4
        /*0020*/ 	.word	0x00000000
	.align		4
        /*0024*/ 	.word	0xfffffffc


//--------------------- .nv.constant4             --------------------------
	.section	.nv.constant4,"a",@progbits
	.align	8
	.align		8
.nv.constant4:
        /*0000*/ 	.dword	__assertfail
	.align		8
        /*0008*/ 	.dword	__unnamed_1
	.align		8
        /*0010*/ 	.dword	__unnamed_2
	.align		8
        /*0018*/ 	.dword	_ZN39_INTERNAL_fc251223_4_k_cu_5aab22e8_31454cuda3std3__45__cpo5beginE
	.align		8
        /*0020*/ 	.dword	_ZN39_INTERNAL_fc251223_4_k_cu_5aab22e8_31454cuda3std3__45__cpo3endE
	.align		8
        /*0028*/ 	.dword	_ZN39_INTERNAL_fc251223_4_k_cu_5aab22e8_31454cuda3std3__45__cpo6cbeginE
	.align		8
        /*0030*/ 	.dword	_ZN39_INTERNAL_fc251223_4_k_cu_5aab22e8_31454cuda3std3__45__cpo4cendE
	.align		8
        /*0038*/ 	.dword	_ZN39_INTERNAL_fc251223_4_k_cu_5aab22e8_31454cuda3std3__441_GLOBAL__N__fc251223_4_k_cu_5aab22e8_31456ignoreE
	.align		8
        /*0040*/ 	.dword	_ZN39_INTERNAL_fc251223_4_k_cu_5aab22e8_31454cuda3std3__419piecewise_constructE
	.align		8
        /*0048*/ 	.dword	_ZN39_INTERNAL_fc251223_4_k_cu_5aab22e8_31454cuda3std3__48in_placeE
	.align		8
        /*0050*/ 	.dword	_ZN39_INTERNAL_fc251223_4_k_cu_5aab22e8_31454cuda3std6ranges3__45__cpo4swapE
	.align		8
        /*0058*/ 	.dword	_ZN39_INTERNAL_fc251223_4_k_cu_5aab22e8_31454cuda3std6ranges3__45__cpo9iter_moveE
	.align		8
        /*0060*/ 	.dword	_ZN39_INTERNAL_fc251223_4_k_cu_5aab22e8_31454cute7productE
	.align		8
        /*0068*/ 	.dword	_ZN39_INTERNAL_fc251223_4_k_cu_5aab22e8_31454cute1_E
	.align		8
        /*0070*/ 	.dword	$str$27
	.align		8
        /*0078*/ 	.dword	$str$28
	.align		8
        /*0080*/ 	.dword	$str$29
	.align		8
        /*0088*/ 	.dword	$str$30


//--------------------- .text._ZN7cutlass13device_kernelINS_4conv6kernel13ConvUniversalINS1_16ConvProblemShapeILNS1_8OperatorE1ELi2EEENS1_10collective14CollectiveConvINS1_47MainloopSm100TmaUmmaWarpSpecializedImplicitGemmILS5_1ELi26ELi2ELi1ELi2EN4cute5tupleIJNSA_1CILi1EEESD_SD_EEEEENSB_IJNSC_ILi64EEESG_NSB_IJNSC_ILi32EEEEEEEEENS_6half_tESK_NSA_8TiledMMAINSA_8MMA_AtomIJNSA_20SM100_MMA_F16BF16_SSISK_SK_fLi64ELi64ELNSA_4UMMA5MajorE0ELSP_1ELNSO_7ScaleInE0ELSQ_0EEEEEENSA_6LayoutISE_NSB_IJNSC_ILi0EEESU_SU_EEEEENSB_IJNSA_10UnderscoreESX_SX_EEEEENS7_6detail27Sm100ImplicitGemmTileTraitsINSA_20SM90_TMA_LOAD_IM2COLENSA_14ComposedLayoutINSA_7SwizzleILi2ELi4ELi3EEENSA_18smem_ptr_flag_bitsILi16EEENST_INSB_IJNSC_ILi8EEESH_EEENSB_IJSH_SD_EEEEEEEvEENS11_INSA_13SM90_TMA_LOADENS13_INS14_ILi3ELi4ELi3EEES17_NST_INSB_IJSG_S18_EEENSB_IJSD_SG_EEEEEEEvEEEENS_8epilogue10collective18CollectiveEpilogueINS1M_23Sm100TmaWarpSpecializedILi3ELi2ELi16ELb1ELb0EEEJSJ_NSB_IJNST_ISG_SD_EENST_ISH_SD_EEEEESK_NSB_IJNSB_IJlllEEESD_SU_EEESK_S1V_NS1M_6fusion15FusionCallbacksIS1Q_NS1W_17LinearCombinationISK_fSK_fLNS_15FloatRoundStyleE2EEESJ_S1T_JEEENSA_5SM1004TMEM4LOAD26SM100_TMEM_LOAD_16dp256b4xES12_S1C_NSA_17SM75_U32x4_LDSM_NENSA_21SM90_TMA_STORE_IM2COLES1C_NSA_17SM90_U32x4_STSM_NENSA_39AutoVectorizingCopyWithAssumedAlignmentILi128EEEEEEvvEEEEvNT_6ParamsE --------------------------
	.section	.text._ZN7cutlass13device_kernelINS_4conv6kernel13ConvUniversalINS1_16ConvProblemShapeILNS1_8OperatorE1ELi2EEENS1_10collective14CollectiveConvINS1_47MainloopSm100TmaUmmaWarpSpecializedImplicitGemmILS5_1ELi26ELi2ELi1ELi2EN4cute5tupleIJNSA_1CILi1EEESD_SD_EEEEENSB_IJNSC_ILi64EEESG_NSB_IJNSC_ILi32EEEEEEEEENS_6half_tESK_NSA_8TiledMMAINSA_8MMA_AtomIJNSA_20SM100_MMA_F16BF16_SSISK_SK_fLi64ELi64ELNSA_4UMMA5MajorE0ELSP_1ELNSO_7ScaleInE0ELSQ_0EEEEEENSA_6LayoutISE_NSB_IJNSC_ILi0EEESU_SU_EEEEENSB_IJNSA_10UnderscoreESX_SX_EEEEENS7_6detail27Sm100ImplicitGemmTileTraitsINSA_20SM90_TMA_LOAD_IM2COLENSA_14ComposedLayoutINSA_7SwizzleILi2ELi4ELi3EEENSA_18smem_ptr_flag_bitsILi16EEENST_INSB_IJNSC_ILi8EEESH_EEENSB_IJSH_SD_EEEEEEEvEENS11_INSA_13SM90_TMA_LOADENS13_INS14_ILi3ELi4ELi3EEES17_NST_INSB_IJSG_S18_EEENSB_IJSD_SG_EEEEEEEvEEEENS_8epilogue10collective18CollectiveEpilogueINS1M_23Sm100TmaWarpSpecializedILi3ELi2ELi16ELb1ELb0EEEJSJ_NSB_IJNST_ISG_SD_EENST_ISH_SD_EEEEESK_NSB_IJNSB_IJlllEEESD_SU_EEESK_S1V_NS1M_6fusion15FusionCallbacksIS1Q_NS1W_17LinearCombinationISK_fSK_fLNS_15FloatRoundStyleE2EEESJ_S1T_JEEENSA_5SM1004TMEM4LOAD26SM100_TMEM_LOAD_16dp256b4xES12_S1C_NSA_17SM75_U32x4_LDSM_NENSA_21SM90_TMA_STORE_IM2COLES1C_NSA_17SM90_U32x4_STSM_NENSA_39AutoVectorizingCopyWithAssumedAlignmentILi128EEEEEEvvEEEEvNT_6ParamsE,"ax",@progbits
	.align	128
.text._ZN7cutlass13device_kernelINS_4conv6kernel13ConvUniversalINS1_16ConvProblemShapeILNS1_8OperatorE1ELi2EEENS1_10collective14CollectiveConvINS1_47MainloopSm100TmaUmmaWarpSpecializedImplicitGemmILS5_1ELi26ELi2ELi1ELi2EN4cute5tupleIJNSA_1CILi1EEESD_SD_EEEEENSB_IJNSC_ILi64EEESG_NSB_IJNSC_ILi32EEEEEEEEENS_6half_tESK_NSA_8TiledMMAINSA_8MMA_AtomIJNSA_20SM100_MMA_F16BF16_SSISK_SK_fLi64ELi64ELNSA_4UMMA5MajorE0ELSP_1ELNSO_7ScaleInE0ELSQ_0EEEEEENSA_6LayoutISE_NSB_IJNSC_ILi0EEESU_SU_EEEEENSB_IJNSA_10UnderscoreESX_SX_EEEEENS7_6detail27Sm100ImplicitGemmTileTraitsINSA_20SM90_TMA_LOAD_IM2COLENSA_14ComposedLayoutINSA_7SwizzleILi2ELi4ELi3EEENSA_18smem_ptr_flag_bitsILi16EEENST_INSB_IJNSC_ILi8EEESH_EEENSB_IJSH_SD_EEEEEEEvEENS11_INSA_13SM90_TMA_LOADENS13_INS14_ILi3ELi4ELi3EEES17_NST_INSB_IJSG_S18_EEENSB_IJSD_SG_EEEEEEEvEEEENS_8epilogue10collective18CollectiveEpilogueINS1M_23Sm100TmaWarpSpecializedILi3ELi2ELi16ELb1ELb0EEEJSJ_NSB_IJNST_ISG_SD_EENST_ISH_SD_EEEEESK_NSB_IJNSB_IJlllEEESD_SU_EEESK_S1V_NS1M_6fusion15FusionCallbacksIS1Q_NS1W_17LinearCombinationISK_fSK_fLNS_15FloatRoundStyleE2EEESJ_S1T_JEEENSA_5SM1004TMEM4LOAD26SM100_TMEM_LOAD_16dp256b4xES12_S1C_NSA_17SM75_U32x4_LDSM_NENSA_21SM90_TMA_STORE_IM2COLES1C_NSA_17SM90_U32x4_STSM_NENSA_39AutoVectorizingCopyWithAssumedAlignmentILi128EEEEEEvvEEEEvNT_6ParamsE:
        .type           _ZN7cutlass13device_kernelINS_4conv6kernel13ConvUniversalINS1_16ConvProblemShapeILNS1_8OperatorE1ELi2EEENS1_10collective14CollectiveConvINS1_47MainloopSm100TmaUmmaWarpSpecializedImplicitGemmILS5_1ELi26ELi2ELi1ELi2EN4cute5tupleIJNSA_1CILi1EEESD_SD_EEEEENSB_IJNSC_ILi64EEESG_NSB_IJNSC_ILi32EEEEEEEEENS_6half_tESK_NSA_8TiledMMAINSA_8MMA_AtomIJNSA_20SM100_MMA_F16BF16_SSISK_SK_fLi64ELi64ELNSA_4UMMA5MajorE0ELSP_1ELNSO_7ScaleInE0ELSQ_0EEEEEENSA_6LayoutISE_NSB_IJNSC_ILi0EEESU_SU_EEEEENSB_IJNSA_10UnderscoreESX_SX_EEEEENS7_6detail27Sm100ImplicitGemmTileTraitsINSA_20SM90_TMA_LOAD_IM2COLENSA_14ComposedLayoutINSA_7SwizzleILi2ELi4ELi3EEENSA_18smem_ptr_flag_bitsILi16EEENST_INSB_IJNSC_ILi8EEESH_EEENSB_IJSH_SD_EEEEEEEvEENS11_INSA_13SM90_TMA_LOADENS13_INS14_ILi3ELi4ELi3EEES17_NST_INSB_IJSG_S18_EEENSB_IJSD_SG_EEEEEEEvEEEENS_8epilogue10collective18CollectiveEpilogueINS1M_23Sm100TmaWarpSpecializedILi3ELi2ELi16ELb1ELb0EEEJSJ_NSB_IJNST_ISG_SD_EENST_ISH_SD_EEEEESK_NSB_IJNSB_IJlllEEESD_SU_EEESK_S1V_NS1M_6fusion15FusionCallbacksIS1Q_NS1W_17LinearCombinationISK_fSK_fLNS_15FloatRoundStyleE2EEESJ_S1T_JEEENSA_5SM1004TMEM4LOAD26SM100_TMEM_LOAD_16dp256b4xES12_S1C_NSA_17SM75_U32x4_LDSM_NENSA_21SM90_TMA_STORE_IM2COLES1C_NSA_17SM90_U32x4_STSM_NENSA_39AutoVectorizingCopyWithAssumedAlignmentILi128EEEEEEvvEEEEvNT_6ParamsE,@function
        .size           _ZN7cutlass13device_kernelINS_4conv6kernel13ConvUniversalINS1_16ConvProblemShapeILNS1_8OperatorE1ELi2EEENS1_10collective14CollectiveConvINS1_47MainloopSm100TmaUmmaWarpSpecializedImplicitGemmILS5_1ELi26ELi2ELi1ELi2EN4cute5tupleIJNSA_1CILi1EEESD_SD_EEEEENSB_IJNSC_ILi64EEESG_NSB_IJNSC_ILi32EEEEEEEEENS_6half_tESK_NSA_8TiledMMAINSA_8MMA_AtomIJNSA_20SM100_MMA_F16BF16_SSISK_SK_fLi64ELi64ELNSA_4UMMA5MajorE0ELSP_1ELNSO_7ScaleInE0ELSQ_0EEEEEENSA_6LayoutISE_NSB_IJNSC_ILi0EEESU_SU_EEEEENSB_IJNSA_10UnderscoreESX_SX_EEEEENS7_6detail27Sm100ImplicitGemmTileTraitsINSA_20SM90_TMA_LOAD_IM2COLENSA_14ComposedLayoutINSA_7SwizzleILi2ELi4ELi3EEENSA_18smem_ptr_flag_bitsILi16EEENST_INSB_IJNSC_ILi8EEESH_EEENSB_IJSH_SD_EEEEEEEvEENS11_INSA_13SM90_TMA_LOADENS13_INS14_ILi3ELi4ELi3EEES17_NST_INSB_IJSG_S18_EEENSB_IJSD_SG_EEEEEEEvEEEENS_8epilogue10collective18CollectiveEpilogueINS1M_23Sm100TmaWarpSpecializedILi3ELi2ELi16ELb1ELb0EEEJSJ_NSB_IJNST_ISG_SD_EENST_ISH_SD_EEEEESK_NSB_IJNSB_IJlllEEESD_SU_EEESK_S1V_NS1M_6fusion15FusionCallbacksIS1Q_NS1W_17LinearCombinationISK_fSK_fLNS_15FloatRoundStyleE2EEESJ_S1T_JEEENSA_5SM1004TMEM4LOAD26SM100_TMEM_LOAD_16dp256b4xES12_S1C_NSA_17SM75_U32x4_LDSM_NENSA_21SM90_TMA_STORE_IM2COLES1C_NSA_17SM90_U32x4_STSM_NENSA_39AutoVectorizingCopyWithAssumedAlignmentILi128EEEEEEvvEEEEvNT_6ParamsE,(.L_x_210 - _ZN7cutlass13device_kernelINS_4conv6kernel13ConvUniversalINS1_16ConvProblemShapeILNS1_8OperatorE1ELi2EEENS1_10collective14CollectiveConvINS1_47MainloopSm100TmaUmmaWarpSpecializedImplicitGemmILS5_1ELi26ELi2ELi1ELi2EN4cute5tupleIJNSA_1CILi1EEESD_SD_EEEEENSB_IJNSC_ILi64EEESG_NSB_IJNSC_ILi32EEEEEEEEENS_6half_tESK_NSA_8TiledMMAINSA_8MMA_AtomIJNSA_20SM100_MMA_F16BF16_SSISK_SK_fLi64ELi64ELNSA_4UMMA5MajorE0ELSP_1ELNSO_7ScaleInE0ELSQ_0EEEEEENSA_6LayoutISE_NSB_IJNSC_ILi0EEESU_SU_EEEEENSB_IJNSA_10UnderscoreESX_SX_EEEEENS7_6detail27Sm100ImplicitGemmTileTraitsINSA_20SM90_TMA_LOAD_IM2COLENSA_14ComposedLayoutINSA_7SwizzleILi2ELi4ELi3EEENSA_18smem_ptr_flag_bitsILi16EEENST_INSB_IJNSC_ILi8EEESH_EEENSB_IJSH_SD_EEEEEEEvEENS11_INSA_13SM90_TMA_LOADENS13_INS14_ILi3ELi4ELi3EEES17_NST_INSB_IJSG_S18_EEENSB_IJSD_SG_EEEEEEEvEEEENS_8epilogue10collective18CollectiveEpilogueINS1M_23Sm100TmaWarpSpecializedILi3ELi2ELi16ELb1ELb0EEEJSJ_NSB_IJNST_ISG_SD_EENST_ISH_SD_EEEEESK_NSB_IJNSB_IJlllEEESD_SU_EEESK_S1V_NS1M_6fusion15FusionCallbacksIS1Q_NS1W_17LinearCombinationISK_fSK_fLNS_15FloatRoundStyleE2EEESJ_S1T_JEEENSA_5SM1004TMEM4LOAD26SM100_TMEM_LOAD_16dp256b4xES12_S1C_NSA_17SM75_U32x4_LDSM_NENSA_21SM90_TMA_STORE_IM2COLES1C_NSA_17SM90_U32x4_STSM_NENSA_39AutoVectorizingCopyWithAssumedAlignmentILi128EEEEEEvvEEEEvNT_6ParamsE)
        .other          _ZN7cutlass13device_kernelINS_4conv6kernel13ConvUniversalINS1_16ConvProblemShapeILNS1_8OperatorE1ELi2EEENS1_10collective14CollectiveConvINS1_47MainloopSm100TmaUmmaWarpSpecializedImplicitGemmILS5_1ELi26ELi2ELi1ELi2EN4cute5tupleIJNSA_1CILi1EEESD_SD_EEEEENSB_IJNSC_ILi64EEESG_NSB_IJNSC_ILi32EEEEEEEEENS_6half_tESK_NSA_8TiledMMAINSA_8MMA_AtomIJNSA_20SM100_MMA_F16BF16_SSISK_SK_fLi64ELi64ELNSA_4UMMA5MajorE0ELSP_1ELNSO_7ScaleInE0ELSQ_0EEEEEENSA_6LayoutISE_NSB_IJNSC_ILi0EEESU_SU_EEEEENSB_IJNSA_10UnderscoreESX_SX_EEEEENS7_6detail27Sm100ImplicitGemmTileTraitsINSA_20SM90_TMA_LOAD_IM2COLENSA_14ComposedLayoutINSA_7SwizzleILi2ELi4ELi3EEENSA_18smem_ptr_flag_bitsILi16EEENST_INSB_IJNSC_ILi8EEESH_EEENSB_IJSH_SD_EEEEEEEvEENS11_INSA_13SM90_TMA_LOADENS13_INS14_ILi3ELi4ELi3EEES17_NST_INSB_IJSG_S18_EEENSB_IJSD_SG_EEEEEEEvEEEENS_8epilogue10collective18CollectiveEpilogueINS1M_23Sm100TmaWarpSpecializedILi3ELi2ELi16ELb1ELb0EEEJSJ_NSB_IJNST_ISG_SD_EENST_ISH_SD_EEEEESK_NSB_IJNSB_IJlllEEESD_SU_EEESK_S1V_NS1M_6fusion15FusionCallbacksIS1Q_NS1W_17LinearCombinationISK_fSK_fLNS_15FloatRoundStyleE2EEESJ_S1T_JEEENSA_5SM1004TMEM4LOAD26SM100_TMEM_LOAD_16dp256b4xES12_S1C_NSA_17SM75_U32x4_LDSM_NENSA_21SM90_TMA_STORE_IM2COLES1C_NSA_17SM90_U32x4_STSM_NENSA_39AutoVectorizingCopyWithAssumedAlignmentILi128EEEEEEvvEEEEvNT_6ParamsE,@"STO_CUDA_ENTRY STV_DEFAULT"
_ZN7cutlass13device_kernelINS_4conv6kernel13ConvUniversalINS1_16ConvProblemShapeILNS1_8OperatorE1ELi2EEENS1_10collective14CollectiveConvINS1_47MainloopSm100TmaUmmaWarpSpecializedImplicitGemmILS5_1ELi26ELi2ELi1ELi2EN4cute5tupleIJNSA_1CILi1EEESD_SD_EEEEENSB_IJNSC_ILi64EEESG_NSB_IJNSC_ILi32EEEEEEEEENS_6half_tESK_NSA_8TiledMMAINSA_8MMA_AtomIJNSA_20SM100_MMA_F16BF16_SSISK_SK_fLi64ELi64ELNSA_4UMMA5MajorE0ELSP_1ELNSO_7ScaleInE0ELSQ_0EEEEEENSA_6LayoutISE_NSB_IJNSC_ILi0EEESU_SU_EEEEENSB_IJNSA_10UnderscoreESX_SX_EEEEENS7_6detail27Sm100ImplicitGemmTileTraitsINSA_20SM90_TMA_LOAD_IM2COLENSA_14ComposedLayoutINSA_7SwizzleILi2ELi4ELi3EEENSA_18smem_ptr_flag_bitsILi16EEENST_INSB_IJNSC_ILi8EEESH_EEENSB_IJSH_SD_EEEEEEEvEENS11_INSA_13SM90_TMA_LOADENS13_INS14_ILi3ELi4ELi3EEES17_NST_INSB_IJSG_S18_EEENSB_IJSD_SG_EEEEEEEvEEEENS_8epilogue10collective18CollectiveEpilogueINS1M_23Sm100TmaWarpSpecializedILi3ELi2ELi16ELb1ELb0EEEJSJ_NSB_IJNST_ISG_SD_EENST_ISH_SD_EEEEESK_NSB_IJNSB_IJlllEEESD_SU_EEESK_S1V_NS1M_6fusion15FusionCallbacksIS1Q_NS1W_17LinearCombinationISK_fSK_fLNS_15FloatRoundStyleE2EEESJ_S1T_JEEENSA_5SM1004TMEM4LOAD26SM100_TMEM_LOAD_16dp256b4xES12_S1C_NSA_17SM75_U32x4_LDSM_NENSA_21SM90_TMA_STORE_IM2COLES1C_NSA_17SM90_U32x4_STSM_NENSA_39AutoVectorizingCopyWithAssumedAlignmentILi128EEEEEEvvEEEEvNT_6ParamsE:
[----:B------:R-:W1:Y:S01]  /*0000*/  LDC R1, c[0x0][0x37c] ;  /* 0x0000df00ff017b82 */ /* 0x000e620000000800 */
[----:B------:R-:W2:Y:S07]  /*0010*/  S2R R76, SR_TID.X ;  /* 0x00000000004c7919 */ /* 0x000eae0000002100 */
[----:B------:R-:W3:Y:S01]  /*0020*/  LDC.64 R2, c[0x0][0x890] ;  /* 0x00022400ff027b82 */ /* 0x000ee20000000a00 */
[----:B------:R-:W4:Y:S01]  /*0030*/  LDCU.64 UR50, c[0x0][0x358] ;  /* 0x00006b00ff3277ac */ /* 0x000f220008000a00 */
[----:B-1----:R-:W-:Y:S01]  /*0040*/  VIADD R1, R1, 0xfffffff8 ;  /* 0xfffffff801017836 */ /* 0x002fe20000000000 */
[----:B------:R-:W-:-:S02]  /*0050*/  PRMT R63, RZ, 0x7610, R63 ;  /* 0x00007610ff3f7816 */ /* 0x000fc4000000003f */
[----:B------:R-:W-:Y:S02]  /*0060*/  ELECT P2, URZ, PT ;  /* 0x0000000000ff782f */ /* 0x000fe40003840000 */
[----:B---3--:R-:W-:-:S04]  /*0070*/  ISETP.NE.U32.AND P0, PT, R2, RZ, PT ;  /* 0x000000ff0200720c */ /* 0x008fc80003f05070 */
[----:B------:R-:W-:Y:S02]  /*0080*/  ISETP.NE.AND.EX P0, PT, R3, RZ, PT, P0 ;  /* 0x000000ff0300720c */ /* 0x000fe40003f05300 */
[----:B--2---:R-:W-:-:S05]  /*0090*/  SHF.R.U32.HI R77, RZ, 0x5, R76 ;  /* 0x00000005ff4d7819 */ /* 0x004fca000001164c */
[----:B------:R-:W1:Y:S02]  /*00a0*/  SHFL.IDX PT, R0, R77, RZ, 0x1f ;  /* 0x00001fff4d007589 */ /* 0x000e6400000e0000 */
[----:B-1----:R-:W-:-:S04]  /*00b0*/  R2UR UR6, R0 ;  /* 0x00000000000672ca */ /* 0x002fc800000e0000 */
[----:B----4-:R-:W-:Y:S05]  /*00c0*/  @P0 BRA `(.L_x_0) ;  /* 0x00000000002c0947 */ /* 0x010fea0003800000 */
[----:B------:R-:W1:Y:S02]  /*00d0*/  LDCU.64 UR4, c[0x0][0x888] ;  /* 0x00011100ff0477ac */ /* 0x000e640008000a00 */
[----:B-1----:R-:W-:-:S04]  /*00e0*/  UISETP.NE.U32.AND UP0, UPT, UR4, URZ, UPT ;  /* 0x000000ff0400728c */ /* 0x002fc8000bf05070 */
[----:B------:R-:W-:-:S09]  /*00f0*/  UISETP.NE.AND.EX UP0, UPT, UR5, URZ, UPT, UP0 ;  /* 0x000000ff0500728c */ /* 0x000fd2000bf05300 */
[----:B------:R-:W-:Y:S05]  /*0100*/  BRA.U !UP0, `(.L_x_1) ;  /* 0x0000000108107547 */ /* 0x000fea000b800000 */
[----:B------:R-:W1:Y:S02]  /*0110*/  LDC.64 R4, c[0x0][0x888] ;  /* 0x00022200ff047b82 */ /* 0x000e640000000a00 */
[----:B-1----:R1:W5:Y:S01]  /*0120*/  LDG.E R35, desc[UR50][R4.64] ;  /* 0x0000003204237981 */ /* 0x002362000c1e1900 */
[----:B------:R-:W-:Y:S01]  /*0130*/  HFMA2 R63, -RZ, RZ, 0, 5.9604644775390625e-08 ;  /* 0x00000001ff3f7431 */ /* 0x000fe200000001ff */
[----:B------:R-:W-:Y:S05]  /*0140*/  BRA `(.L_x_0) ;  /* 0x00000000000c7947 */ /* 0x000fea0003800000 */
.L_x_1:
[----:B------:R-:W1:Y:S01]  /*0150*/  LDCU UR4, c[0x0][0x880] ;  /* 0x00011000ff0477ac */ /* 0x000e620008000800 */
[----:B------:R-:W-:Y:S01]  /*0160*/  HFMA2 R63, -RZ, RZ, 0, 5.9604644775390625e-08 ;  /* 0x00000001ff3f7431 */ /* 0x000fe200000001ff */
[----:B-1----:R-:W-:-:S07]  /*0170*/  MOV R35, UR4 ;  /* 0x0000000400237c02 */ /* 0x002fce0008000f00 */
.L_x_0:
[----:B------:R-:W2:Y:S02]  /*0180*/  LDCU.64 UR4, c[0x0][0x8b0] ;  /* 0x00011600ff0477ac */ /* 0x000ea40008000a00 */
[----:B--2---:R-:W-:-:S04]  /*0190*/  UISETP.NE.U32.AND UP0, UPT, UR4, URZ, UPT ;  /* 0x000000ff0400728c */ /* 0x004fc8000bf05070 */
[----:B------:R-:W-:-:S09]  /*01a0*/  UISETP.NE.AND.EX UP0, UPT, UR5, URZ, UPT, UP0 ;  /* 0x000000ff0500728c */ /* 0x000fd2000bf05300 */
[----:B------:R-:W-:Y:S05]  /*01b0*/  BRA.U UP0, `(.L_x_2) ;  /* 0x0000000100247547 */ /* 0x000fea000b800000 */
[----:B------:R-:W2:Y:S02]  /*01c0*/  LDCU.64 UR4, c[0x0][0x8a8] ;  /* 0x00011500ff0477ac */ /* 0x000ea40008000a00 */
[----:B--2---:R-:W-:-:S04]  /*01d0*/  UISETP.NE.U32.AND UP0, UPT, UR4, URZ, UPT ;  /* 0x000000ff0400728c */ /* 0x004fc8000bf05070 */
[----:B------:R-:W-:-:S09]  /*01e0*/  UISETP.NE.AND.EX UP0, UPT, UR5, URZ, UPT, UP0 ;  /* 0x000000ff0500728c */ /* 0x000fd2000bf05300 */
[----:B------:R-:W-:Y:S05]  /*01f0*/  BRA.U !UP0, `(.L_x_3) ;  /* 0x00000001080c7547 */ /* 0x000fea000b800000 */
[----:B-1----:R-:W1:Y:S02]  /*0200*/  LDC.64 R4, c[0x0][0x8a8] ;  /* 0x00022a00ff047b82 */ /* 0x002e640000000a00 */
[----:B-1----:R2:W5:Y:S01]  /*0210*/  LDG.E R33, desc[UR50][R4.64] ;  /* 0x0000003204217981 */ /* 0x002562000c1e1900 */
[----:B------:R-:W-:Y:S05]  /*0220*/  BRA `(.L_x_2) ;  /* 0x0000000000087947 */ /* 0x000fea0003800000 */
.L_x_3:
[----:B------:R-:W2:Y:S02]  /*0230*/  LDCU UR4, c[0x0][0x8a0] ;  /* 0x00011400ff0477ac */ /* 0x000ea40008000800 */
[----:B--2---:R-:W-:Y:S02]  /*0240*/  MOV R33, UR4 ;  /* 0x0000000400217c02 */ /* 0x004fe40008000f00 */
.L_x_2:
[----:B-12---:R-:W1:Y:S01]  /*0250*/  LDC.64 R4, c[0x0][0x888] ;  /* 0x00022200ff047b82 */ /* 0x006e620000000a00 */
[----:B------:R-:W-:Y:S01]  /*0260*/  IMAD.U32 R0, RZ, RZ, UR6 ;  /* 0x00000006ff007e24 */ /* 0x000fe2000f8e00ff */
[----:B------:R-:W-:Y:S01]  /*0270*/  ISETP.EQ.U32.AND P4, PT, R2, RZ, PT ;  /* 0x000000ff0200720c */ /* 0x000fe20003f82070 */
[----:B------:R-:W-:Y:S03]  /*0280*/  BSSY.RECONVERGENT B0, `(.L_x_4) ;  /* 0x0000012000007945 */ /* 0x000fe60003800200 */
[----:B------:R-:W-:Y:S02]  /*0290*/  ISETP.NE.OR P1, PT, R0, 0x1, !P2 ;  /* 0x000000010000780c */ /* 0x000fe40005725670 */
[----:B-1----:R-:W-:-:S04]  /*02a0*/  ISETP.NE.U32.AND P0, PT, R4, RZ, PT ;  /* 0x000000ff0400720c */ /* 0x002fc80003f05070 */
[----:B------:R-:W-:-:S13]  /*02b0*/  ISETP.NE.AND.EX P0, PT, R5, RZ, PT, P0 ;  /* 0x000000ff0500720c */ /* 0x000fda0003f05300 */
[----:B------:R-:W-:Y:S01]  /*02c0*/  VOTEU.ANY UP4, P0 ;  /* 0x0000000000ff7886 */ /* 0x000fe20000080100 */
[----:B------:R-:W-:Y:S02]  /*02d0*/  PLOP3.LUT P3, PT, PT, PT, UP4, 0x80, 0x8 ;  /* 0x000000000008781c */ /* 0x000fe40003f6f048 */
[----:B------:R-:W-:Y:S02]  /*02e0*/  ISETP.NE.OR P0, PT, R0, 0x3, !P2 ;  /* 0x000000030000780c */ /* 0x000fe40005705670 */
[----:B------:R-:W-:-:S04]  /*02f0*/  ISETP.EQ.OR.EX P5, PT, R3, RZ, !P3, P4 ;  /* 0x000000ff0300720c */ /* 0x000fc80005fa2740 */
[----:B------:R-:W-:Y:S01]  /*0300*/  P2R R78, PR, RZ, 0x20 ;  /* 0x00000020ff4e7803 */ /* 0x000fe20000000000 */
[----:B------:R-:W-:Y:S05]  /*0310*/  @P1 BRA `(.L_x_5) ;  /* 0x0000000000201947 */ /* 0x000fea0003800000 */
[----:B------:R-:W1:Y:S02]  /*0320*/  LDCU.64 UR4, c[0x0][0x348] ;  /* 0x00006900ff0477ac */ /* 0x000e640008000a00 */
[----:B-1----:R-:W-:Y:S02]  /*0330*/  UIADD3 UR8, UP1, UPT, UR4, 0x80, URZ ;  /* 0x0000008004087890 */ /* 0x002fe4000ff3e0ff */
[----:B------:R-:W-:Y:S02]  /*0340*/  UIADD3 UR4, UP0, UPT, UR4, 0x180, URZ ;  /* 0x0000018004047890 */ /* 0x000fe4000ff1e0ff */
[----:B------:R-:W-:Y:S02]  /*0350*/  UIADD3.X UR9, UPT, UPT, URZ, UR5, URZ, UP1, !UPT ;  /* 0x00000005ff097290 */ /* 0x000fe40008ffe4ff */
[----:B------:R-:W-:-:S07]  /*0360*/  UIADD3.X UR5, UPT, UPT, URZ, UR5, URZ, UP0, !UPT ;  /* 0x00000005ff057290 */ /* 0x000fce00087fe4ff */
[----:B------:R1:W-:Y:S02]  /*0370*/  UTMACCTL.PF [UR8] ;  /* 0x00000000080079b9 */ /* 0x0003e40008040000 */
[----:B------:R1:W-:Y:S02]  /*0380*/  UTMACCTL.PF [UR4] ;  /* 0x00000000040079b9 */ /* 0x0003e40008040000 */
[----:B-1----:R-:W-:Y:S01]  /*0390*/  NOP ;  /* 0x0000000000007918 */ /* 0x002fe20000000000 */
.L_x_5:
[----:B------:R-:W-:Y:S05]  /*03a0*/  BSYNC.RECONVERGENT B0 ;  /* 0x0000000000007941 */ /* 0x000fea0003800200 */
.L_x_4:
[----:B------:R-:W-:Y:S04]  /*03b0*/  BSSY.RECONVERGENT B0, `(.L_x_6) ;  /* 0x000000a000007945 */ /* 0x000fe80003800200 */
        /* <DEDUP_REMOVED lines=9> */
.L_x_7:
[----:B------:R-:W-:Y:S05]  /*0450*/  BSYNC.RECONVERGENT B0 ;  /* 0x0000000000007941 */ /* 0x000fea0003800200 */
.L_x_6:
[----:B------:R-:W-:Y:S01]  /*0460*/  UPLOP3.LUT UP1, UPT, UPT, UPT, UPT, 0x80, 0x8 ;  /* 0x000000000008789c */ /* 0x000fe20003f2f070 */
[----:B------:R-:W-:Y:S10]  /*0470*/  @!P5 BRA `(.L_x_8) ;  /* 0x000000000024d947 */ /* 0x000ff40003800000 */
[----:B------:R-:W-:Y:S01]  /*0480*/  ISETP.NE.U32.AND P1, PT, R2, RZ, PT ;  /* 0x000000ff0200720c */ /* 0x000fe20003f25070 */
[----:B------:R-:W-:Y:S01]  /*0490*/  USEL UR4, URZ, 0xffffffff, UP4 ;  /* 0xffffffffff047887 */ /* 0x000fe2000a000000 */
[----:B-----5:R-:W-:Y:S02]  /*04a0*/  FSETP.NEU.AND P0, PT, R35, RZ, PT ;  /* 0x000000ff2300720b */ /* 0x020fe40003f0d000 */
[----:B------:R-:W-:-:S11]  /*04b0*/  ISETP.NE.AND.EX P1, PT, R3, RZ, PT, P1 ;  /* 0x000000ff0300720c */ /* 0x000fd60003f25310 */
[----:B------:R-:W-:Y:S02]  /*04c0*/  VOTEU.ANY UP0, P0 ;  /* 0x0000000000ff7886 */ /* 0x000fe40000000100 */
[----:B------:R-:W-:-:S05]  /*04d0*/  VOTEU.ANY UP1, P1 ;  /* 0x0000000000ff7886 */ /* 0x000fca0000820100 */
[----:B------:R-:W-:-:S04]  /*04e0*/  @!UP1 USEL UR4, URZ, 0xffffffff, UP0 ;  /* 0xffffffffff049887 */ /* 0x000fc80008000000 */
[----:B------:R-:W-:-:S04]  /*04f0*/  ULOP3.LUT UR4, UR4, 0x1, URZ, 0xc0, !UPT ;  /* 0x0000000104047892 */ /* 0x000fc8000f8ec0ff */
[----:B------:R-:W-:-:S11]  /*0500*/  UISETP.NE.U32.AND UP1, UPT, UR4, 0x1, UPT ;  /* 0x000000010400788c */ /* 0x000fd6000bf25070 */
.L_x_8:
[----:B------:R-:W1:Y:S01]  /*0510*/  SHFL.IDX PT, R2, R77, RZ, 0x1f ;  /* 0x00001fff4d027589 */ /* 0x000e6200000e0000 */
[----:B------:R-:W-:-:S04]  /*0520*/  UISETP.NE.AND UP0, UPT, UR6, 0x2, UPT ;  /* 0x000000020600788c */ /* 0x000fc8000bf05270 */
[----:B------:R-:W-:Y:S01]  /*0530*/  USEL UR15, URZ, 0x1, UP0 ;  /* 0x00000001ff0f7887 */ /* 0x000fe20008000000 */
[----:B-1----:R-:W-:-:S13]  /*0540*/  ISETP.NE.AND P0, PT, R2, RZ, PT ;  /* 0x000000ff0200720c */ /* 0x002fda0003f05270 */
[----:B------:R-:W-:Y:S05]  /*0550*/  @P0 BRA `(.L_x_9) ;  /* 0x0000000400040947 */ /* 0x000fea0003800000 */
[----:B------:R-:W-:Y:S01]  /*0560*/  ELECT P0, URZ, PT ;  /* 0x0000000000ff782f */ /* 0x000fe20003800000 */
[----:B------:R-:W-:-:S12]  /*0570*/  BSSY.RECONVERGENT B0, `(.L_x_9) ;  /* 0x000003f000007945 */ /* 0x000fd80003800200 */
[----:B------:R-:W-:Y:S05]  /*0580*/  @!P0 BRA `(.L_x_10) ;  /* 0x0000000000f48947 */ /* 0x000fea0003800000 */
[----:B------:R-:W1:Y:S01]  /*0590*/  S2UR UR5, SR_CgaCtaId ;  /* 0x00000000000579c3 */ /* 0x000e620000008800 */
[----:B------:R-:W-:Y:S01]  /*05a0*/  UMOV UR7, 0x400 ;  /* 0x0000040000077882 */ /* 0x000fe20000000000 */
[----:B------:R-:W-:Y:S02]  /*05b0*/  UMOV UR4, 0x1 ;  /* 0x0000000100047882 */ /* 0x000fe40000000000 */
[----:B------:R-:W-:-:S04]  /*05c0*/  UIADD3 UR8, UPT, UPT, -UR4, 0x100000, URZ ;  /* 0x0010000004087890 */ /* 0x000fc8000fffe1ff */
[----:B------:R-:W-:Y:S02]  /*05d0*/  USHF.L.U32 UR9, UR8, 0xb, URZ ;  /* 0x0000000b08097899 */ /* 0x000fe400080006ff */
[----:B------:R-:W-:Y:S02]  /*05e0*/  USHF.L.U32 UR8, UR8, 0x1, URZ ;  /* 0x0000000108087899 */ /* 0x000fe400080006ff */
[----:B-1----:R-:W-:Y:S01]  /*05f0*/  ULEA UR5, UR5, UR7, 0x18 ;  /* 0x0000000705057291 */ /* 0x002fe2000f8ec0ff */
[----:B------:R-:W1:Y:S11]  /*0600*/  FENCE.VIEW.ASYNC.S ;  /* 0x00000000000073c6 */ /* 0x000e760000000000 */
[----:B-1----:R1:W2:Y:S01]  /*0610*/  SYNCS.EXCH.64 URZ, [UR5], UR8 ;  /* 0x0000000805ff75b2 */ /* 0x0022a20008000100 */
[----:B------:R1:W3:Y:S01]  /*0620*/  SYNCS.EXCH.64 URZ, [UR5+0xd0], UR8 ;  /* 0x0000d00805ff75b2 */ /* 0x0002e20008000100 */
[----:B------:R1:W4:Y:S01]  /*0630*/  SYNCS.EXCH.64 URZ, [UR5+0x8], UR8 ;  /* 0x0000080805ff75b2 */ /* 0x0003220008000100 */
[----:B------:R1:W1:Y:S01]  /*0640*/  SYNCS.EXCH.64 URZ, [UR5+0xd8], UR8 ;  /* 0x0000d80805ff75b2 */ /* 0x0002620008000100 */
        /* <DEDUP_REMOVED lines=48> */
[----:B--234-:R-:W-:Y:S01]  /*0950*/  NOP ;  /* 0x0000000000007918 */ /* 0x01cfe20000000000 */
.L_x_10:
[----:B-1----:R-:W-:Y:S05]  /*0960*/  BSYNC.RECONVERGENT B0 ;  /* 0x0000000000007941 */ /* 0x002fea0003800200 */
.L_x_9:
[----:B------:R-:W1:Y:S01]  /*0970*/  SHFL.IDX PT, R2, R77, RZ, 0x1f ;  /* 0x00001fff4d027589 */ /* 0x000e6200000e0000 */
[----:B------:R-:W-:Y:S01]  /*0980*/  NOP ;  /* 0x0000000000007918 */ /* 0x000fe20000000000 */
[----:B-1----:R-:W-:-:S13]  /*0990*/  ISETP.NE.AND P0, PT, R2, 0x1, PT ;  /* 0x000000010200780c */ /* 0x002fda0003f05270 */
[----:B------:R-:W-:Y:S05]  /*09a0*/  @P0 BRA `(.L_x_11) ;  /* 0x0000000000500947 */ /* 0x000fea0003800000 */
[----:B------:R-:W1:Y:S01]  /*09b0*/  S2UR UR7, SR_CgaCtaId ;  /* 0x00000000000779c3 */ /* 0x000e620000008800 */
[----:B------:R-:W-:Y:S01]  /*09c0*/  UMOV UR8, 0x400 ;  /* 0x0000040000087882 */ /* 0x000fe20000000000 */
[----:B------:R-:W-:Y:S01]  /*09d0*/  UMOV UR5, 0x20 ;  /* 0x0000002000057882 */ /* 0x000fe20000000000 */
[----:B------:R-:W-:Y:S01]  /*09e0*/  UMOV UR4, 0x80 ;  /* 0x0000008000047882 */ /* 0x000fe20000000000 */
[----:B------:R-:W-:Y:S01]  /*09f0*/  ELECT P0, URZ, PT ;  /* 0x0000000000ff782f */ /* 0x000fe20003800000 */
[----:B-1----:R-:W-:Y:S02]  /*0a00*/  ULEA UR7, UR7, UR8, 0x18 ;  /* 0x0000000807077291 */ /* 0x002fe4000f8ec0ff */
[----:B------:R-:W-:-:S04]  /*0a10*/  UIADD3 UR8, UPT, UPT, -UR5, 0x100000, URZ ;  /* 0x0010000005087890 */ /* 0x000fc8000fffe1ff */
[----:B------:R-:W-:Y:S02]  /*0a20*/  USHF.L.U32 UR9, UR8, 0xb, URZ ;  /* 0x0000000b08097899 */ /* 0x000fe400080006ff */
[----:B------:R-:W-:Y:S02]  /*0a30*/  USHF.L.U32 UR8, UR8, 0x1, URZ ;  /* 0x0000000108087899 */ /* 0x000fe400080006ff */
[----:B------:R-:W-:-:S04]  /*0a40*/  UIADD3 UR4, UPT, UPT, -UR4, 0x100000, URZ ;  /* 0x0010000004047890 */ /* 0x000fc8000fffe1ff */
[----:B------:R-:W-:Y:S02]  /*0a50*/  USHF.L.U32 UR5, UR4, 0xb, URZ ;  /* 0x0000000b04057899 */ /* 0x000fe400080006ff */
[----:B------:R-:W-:Y:S01]  /*0a60*/  USHF.L.U32 UR4, UR4, 0x1, URZ ;  /* 0x0000000104047899 */ /* 0x000fe200080006ff */
[----:B------:R-:W1:Y:S03]  /*0a70*/  FENCE.VIEW.ASYNC.S ;  /* 0x00000000000073c6 */ /* 0x000e660000000000 */
[----:B-1----:R1:W2:Y:S08]  /*0a80*/  SYNCS.EXCH.64 URZ, [UR7+0x1a0], UR8 ;  /* 0x0001a00807ff75b2 */ /* 0x0022b00008000100 */
[----:B------:R1:W3:Y:S01]  /*0a90*/  SYNCS.EXCH.64 URZ, [UR7+0x1b8], UR4 ;  /* 0x0001b80407ff75b2 */ /* 0x0002e20008000100 */
[----:B------:R1:W4:Y:S01]  /*0aa0*/  SYNCS.EXCH.64 URZ, [UR7+0x1a8], UR8 ;  /* 0x0001a80807ff75b2 */ /* 0x0003220008000100 */
[----:B------:R1:W1:Y:S01]  /*0ab0*/  SYNCS.EXCH.64 URZ, [UR7+0x1c0], UR4 ;  /* 0x0001c00407ff75b2 */ /* 0x0002620008000100 */
[----:B------:R1:W1:Y:S01]  /*0ac0*/  SYNCS.EXCH.64 URZ, [UR7+0x1b0], UR8 ;  /* 0x0001b00807ff75b2 */ /* 0x0002620008000100 */
[----:B------:R1:W1:Y:S01]  /*0ad0*/  SYNCS.EXCH.64 URZ, [UR7+0x1c8], UR4 ;  /* 0x0001c80407ff75b2 */ /* 0x0002620008000100 */
[----:B------:R-:W-:Y:S01]  /*0ae0*/  NOP ;  /* 0x0000000000007918 */ /* 0x000fe20000000000 */
.L_x_11:
[----:B------:R-:W2:Y:S01]  /*0af0*/  SHFL.IDX PT, R2, R77, RZ, 0x1f ;  /* 0x00001fff4d027589 */ /* 0x000ea200000e0000 */
[----:B------:R-:W-:Y:S01]  /*0b00*/  NOP ;  /* 0x0000000000007918 */ /* 0x000fe20000000000 */
[----:B--2---:R-:W-:-:S13]  /*0b10*/  ISETP.NE.AND P0, PT, R2, 0x3, PT ;  /* 0x000000030200780c */ /* 0x004fda0003f05270 */
[----:B------:R-:W-:Y:S05]  /*0b20*/  @P0 BRA `(.L_x_12) ;  /* 0x0000000000300947 */ /* 0x000fea0003800000 */
[----:B-1----:R-:W1:Y:S01]  /*0b30*/  S2UR UR5, SR_CgaCtaId ;  /* 0x00000000000579c3 */ /* 0x002e620000008800 */
[----:B------:R-:W-:Y:S01]  /*0b40*/  UMOV UR7, 0x400 ;  /* 0x0000040000077882 */ /* 0x000fe20000000000 */
[----:B------:R-:W-:Y:S01]  /*0b50*/  UMOV UR4, 0x20 ;  /* 0x0000002000047882 */ /* 0x000fe20000000000 */
[----:B------:R-:W-:Y:S01]  /*0b60*/  ELECT P0, URZ, PT ;  /* 0x0000000000ff782f */ /* 0x000fe20003800000 */
[----:B------:R-:W-:-:S04]  /*0b70*/  UIADD3 UR8, UPT, UPT, -UR4, 0x100000, URZ ;  /* 0x0010000004087890 */ /* 0x000fc8000fffe1ff */
[----:B------:R-:W-:Y:S02]  /*0b80*/  USHF.L.U32 UR9, UR8, 0xb, URZ ;  /* 0x0000000b08097899 */ /* 0x000fe400080006ff */
[----:B------:R-:W-:Y:S02]  /*0b90*/  USHF.L.U32 UR8, UR8, 0x1, URZ ;  /* 0x0000000108087899 */ /* 0x000fe400080006ff */
[----:B-1----:R-:W-:Y:S01]  /*0ba0*/  ULEA UR5, UR5, UR7, 0x18 ;  /* 0x0000000705057291 */ /* 0x002fe2000f8ec0ff */
[----:B------:R-:W1:Y:S11]  /*0bb0*/  FENCE.VIEW.ASYNC.S ;  /* 0x00000000000073c6 */ /* 0x000e760000000000 */
[----:B-1----:R2:W1:Y:S01]  /*0bc0*/  SYNCS.EXCH.64 URZ, [UR5+0x1d0], UR8 ;  /* 0x0001d00805ff75b2 */ /* 0x0024620008000100 */
[----:B------:R2:W1:Y:S02]  /*0bd0*/  SYNCS.EXCH.64 URZ, [UR5+0x1d8], UR8 ;  /* 0x0001d80805ff75b2 */ /* 0x0004640008000100 */
[----:B--2---:R-:W-:Y:S01]  /*0be0*/  NOP ;  /* 0x0000000000007918 */ /* 0x004fe20000000000 */
.L_x_12:
[----:B------:R-:W2:Y:S01]  /*0bf0*/  SHFL.IDX PT, R2, R77, RZ, 0x1f ;  /* 0x00001fff4d027589 */ /* 0x000ea200000e0000 */
[----:B------:R-:W-:Y:S01]  /*0c00*/  NOP ;  /* 0x0000000000007918 */ /* 0x000fe20000000000 */
[----:B--2---:R-:W-:-:S13]  /*0c10*/  ISETP.NE.AND P0, PT, R2, 0x4, PT ;  /* 0x000000040200780c */ /* 0x004fda0003f05270 */
[----:B------:R-:W-:Y:S05]  /*0c20*/  @P0 BRA `(.L_x_13) ;  /* 0x0000000000440947 */ /* 0x000fea0003800000 */
[----:B-1----:R-:W1:Y:S01]  /*0c30*/  S2UR UR5, SR_CgaCtaId ;  /* 0x00000000000579c3 */ /* 0x002e620000008800 */
[----:B------:R-:W-:Y:S01]  /*0c40*/  UMOV UR8, 0x100 ;  /* 0x0000010000087882 */ /* 0x000fe20000000000 */
[----:B------:R-:W-:Y:S01]  /*0c50*/  UMOV UR7, 0x400 ;  /* 0x0000040000077882 */ /* 0x000fe20000000000 */
[----:B------:R-:W-:Y:S01]  /*0c60*/  USEL UR8, UR8, 0xe0, UP1 ;  /* 0x000000e008087887 */ /* 0x000fe20008800000 */
[----:B------:R-:W-:Y:S01]  /*0c70*/  UMOV UR4, 0x1 ;  /* 0x0000000100047882 */ /* 0x000fe20000000000 */
[----:B------:R-:W-:Y:S01]  /*0c80*/  ELECT P0, URZ, PT ;  /* 0x0000000000ff782f */ /* 0x000fe20003800000 */
[----:B------:R-:W-:-:S04]  /*0c90*/  UIADD3 UR10, UPT, UPT, -UR4, 0x100000, URZ ;  /* 0x00100000040a7890 */ /* 0x000fc8000fffe1ff */
[----:B------:R-:W-:Y:S02]  /*0ca0*/  USHF.L.U32 UR11, UR10, 0xb, URZ ;  /* 0x0000000b0a0b7899 */ /* 0x000fe400080006ff */
[----:B------:R-:W-:Y:S02]  /*0cb0*/  USHF.L.U32 UR10, UR10, 0x1, URZ ;  /* 0x000000010a0a7899 */ /* 0x000fe400080006ff */
        /* <DEDUP_REMOVED lines=8> */
.L_x_13:
[----:B------:R-:W2:Y:S01]  /*0d40*/  SHFL.IDX PT, R2, R77, RZ, 0x1f ;  /* 0x00001fff4d027589 */ /* 0x000ea200000e0000 */
[----:B------:R-:W-:Y:S01]  /*0d50*/  NOP ;  /* 0x0000000000007918 */ /* 0x000fe20000000000 */
[----:B--2---:R-:W-:-:S13]  /*0d60*/  ISETP.NE.AND P0, PT, R2, 0x5, PT ;  /* 0x000000050200780c */ /* 0x004fda0003f05270 */
[----:B------:R-:W-:Y:S05]  /*0d70*/  @P0 BRA `(.L_x_14) ;  /* 0x0000000000480947 */ /* 0x000fea0003800000 */
[----:B-1----:R-:W1:Y:S01]  /*0d80*/  S2UR UR7, SR_CgaCtaId ;  /* 0x00000000000779c3 */ /* 0x002e620000008800 */
        /* <DEDUP_REMOVED lines=12> */
[----:B-1----:R2:W1:Y:S08]  /*0e50*/  SYNCS.EXCH.64 URZ, [UR7+0x1f0], UR8 ;  /* 0x0001f00807ff75b2 */ /* 0x0024700008000100 */
[----:B------:R2:W1:Y:S01]  /*0e60*/  SYNCS.EXCH.64 URZ, [UR7+0x200], UR4 ;  /* 0x0002000407ff75b2 */ /* 0x0004620008000100 */
[----:B------:R2:W1:Y:S01]  /*0e70*/  SYNCS.EXCH.64 URZ, [UR7+0x1f8], UR8 ;  /* 0x0001f80807ff75b2 */ /* 0x0004620008000100 */
[----:B------:R2:W1:Y:S02]  /*0e80*/  SYNCS.EXCH.64 URZ, [UR7+0x208], UR4 ;  /* 0x0002080407ff75b2 */ /* 0x0004640008000100 */
[----:B--2---:R-:W-:Y:S01]  /*0e90*/  NOP ;  /* 0x0000000000007918 */ /* 0x004fe20000000000 */
.L_x_14:
[----:B-1----:R-:W1:Y:S01]  /*0ea0*/  S2UR UR8, SR_CTAID.X ;  /* 0x00000000000879c3 */ /* 0x002e620000002500 */
[----:B------:R-:W-:-:S05]  /*0eb0*/  CS2R.32 R64, SR_CgaSize ;  /* 0x0000000000407805 */ /* 0x000fca0000008a00 */
[----:B------:R-:W-:-:S05]  /*0ec0*/  IMAD R64, R64, -0xa0, RZ ;  /* 0xffffff6040407824 */ /* 0x000fca00078e02ff */
[----:B------:R-:W-:-:S14]  /*0ed0*/  R2UR UR7, R64 ;  /* 0x00000000400772ca */ /* 0x000fdc00000e0000 */
[----:B------:R-:W2:Y:S01]  /*0ee0*/  LDCU UR7, c[0x0][UR7+0x2b0] ;  /* 0x00005600070777ac */ /* 0x000ea20008000800 */
[----:B------:R-:W1:Y:S01]  /*0ef0*/  S2R R19, SR_CTAID.Z ;  /* 0x0000000000137919 */ /* 0x000e620000002700 */
[----:B------:R-:W-:Y:S01]  /*0f00*/  NOP ;  /* 0x0000000000007918 */ /* 0x000fe20000000000 */
[----:B------:R-:W-:-:S05]  /*0f10*/  CS2R.32 R64, SR_CgaSize ;  /* 0x0000000000407805 */ /* 0x000fca0000008a00 */
[----:B------:R-:W-:-:S05]  /*0f20*/  IMAD R64, R64, -0xa0, RZ ;  /* 0xffffff6040407824 */ /* 0x000fca00078e02ff */
[----:B------:R-:W-:-:S14]  /*0f30*/  R2UR UR4, R64 ;  /* 0x00000000400472ca */ /* 0x000fdc00000e0000 */
[----:B------:R-:W3:Y:S01]  /*0f40*/  LDCU UR4, c[0x0][UR4+0x2b4] ;  /* 0x00005680040477ac */ /* 0x000ee20008000800 */
[----:B------:R-:W4:Y:S08]  /*0f50*/  S2UR UR5, SR_CTAID.Y ;  /* 0x00000000000579c3 */ /* 0x000f300000002600 */
[----:B------:R-:W3:Y:S01]  /*0f60*/  LDC R9, c[0x0][0xb24] ;  /* 0x0002c900ff097b82 */ /* 0x000ee20000000800 */
[----:B-1----:R-:W-:-:S02]  /*0f70*/  I2FP.F32.U32 R4, UR8 ;  /* 0x0000000800047c45 */ /* 0x002fc40008201000 */
[----:B------:R-:W-:-:S05]  /*0f80*/  CS2R.32 R5, SR_CgaSize ;  /* 0x0000000000057805 */ /* 0x000fca0000008a00 */
[----:B------:R-:W-:-:S06]  /*0f90*/  IMAD R5, R5, -0xa0, RZ ;  /* 0xffffff6005057824 */ /* 0x000fcc00078e02ff */
[----:B------:R-:W1:Y:S01]  /*0fa0*/  LDC R5, c[0x0][R5+0x2a0] ;  /* 0x0000a80005057b82 */ /* 0x000e620000000800 */
[----:B------:R-:W-:Y:S01]  /*0fb0*/  MOV R45, UR8 ;  /* 0x00000008002d7c02 */ /* 0x000fe20008000f00 */
[----:B--2---:R-:W-:Y:S01]  /*0fc0*/  FMUL R4, R4, UR7 ;  /* 0x0000000704047c20 */ /* 0x004fe20008400000 */
[----:B----4-:R-:W-:Y:S02]  /*0fd0*/  I2FP.F32.U32 R2, UR5 ;  /* 0x0000000500027c45 */ /* 0x010fe40008201000 */
[----:B------:R-:W-:-:S05]  /*0fe0*/  CS2R.32 R3, SR_CgaSize ;  /* 0x0000000000037805 */ /* 0x000fca0000008a00 */
[----:B------:R-:W-:-:S06]  /*0ff0*/  IMAD R3, R3, -0xa0, RZ ;  /* 0xffffff6003037824 */ /* 0x000fcc00078e02ff */
[----:B------:R-:W2:Y:S01]  /*1000*/  LDC R3, c[0x0][R3+0x2a4] ;  /* 0x0000a90003037b82 */ /* 0x000ea20000000800 */
[----:B------:R-:W4:Y:S01]  /*1010*/  F2I.U32.TRUNC.NTZ R64, R4 ;  /* 0x0000000400407305 */ /* 0x000f22000020f000 */
[----:B------:R-:W-:Y:S01]  /*1020*/  MOV R18, UR5 ;  /* 0x0000000500127c02 */ /* 0x000fe20008000f00 */
[----:B---3--:R-:W-:-:S05]  /*1030*/  FMUL R2, R2, UR4 ;  /* 0x0000000402027c20 */ /* 0x008fca0008400000 */
[----:B------:R-:W-:Y:S01]  /*1040*/  BAR.SYNC.DEFER_BLOCKING 0x0 ;  /* 0x0000000000007b1d */ /* 0x000fe20000010000 */
[----:B------:R-:W-:-:S05]  /*1050*/  ISETP.GE.AND P0, PT, R9, 0x1, PT ;  /* 0x000000010900780c */ /* 0x000fca0003f06270 */
[----:B------:R-:W3:Y:S01]  /*1060*/  F2I.U32.TRUNC.NTZ R62, R2 ;  /* 0x00000002003e7305 */ /* 0x000ee2000020f000 */
[----:B----4-:R-:W-:-:S05]  /*1070*/  IADD3 R64, PT, PT, -R64, RZ, RZ ;  /* 0x000000ff40407210 */ /* 0x010fca0007ffe1ff */
[----:B-1----:R-:W-:Y:S01]  /*1080*/  IMAD R64, R5, R64, UR8 ;  /* 0x0000000805407e24 */ /* 0x002fe2000f8e0240 */
[----:B---3--:R-:W-:-:S05]  /*1090*/  IADD3 R62, PT, PT, -R62, RZ, RZ ;  /* 0x000000ff3e3e7210 */ /* 0x008fca0007ffe1ff */
[----:B--2---:R-:W-:Y:S01]  /*10a0*/  IMAD R62, R3, R62, UR5 ;  /* 0x00000005033e7e24 */ /* 0x004fe2000f8e023e */
[----:B------:R-:W-:Y:S06]  /*10b0*/  @!P0 BRA `(.L_x_15) ;  /* 0x0000000000b88947 */ /* 0x000fec0003800000 */
[----:B------:R-:W1:Y:S01]  /*10c0*/  LDC.64 R4, c[0x0][0xb18] ;  /* 0x0002c600ff047b82 */ /* 0x000e620000000a00 */
[----:B------:R-:W-:-:S07]  /*10d0*/  ISETP.NE.AND P0, PT, R9, 0x1, PT ;  /* 0x000000010900780c */ /* 0x000fce0003f05270 */
[----:B------:R-:W2:Y:S08]  /*10e0*/  LDC R10, c[0x0][0xb0c] ;  /* 0x0002c300ff0a7b82 */ /* 0x000eb00000000800 */
[----:B------:R-:W3:Y:S08]  /*10f0*/  LDC R11, c[0x0][0x370] ;  /* 0x0000dc00ff0b7b82 */ /* 0x000ef00000000800 */
[----:B------:R-:W4:Y:S01]  /*1100*/  LDC R12, c[0x0][0x374] ;  /* 0x0000dd00ff0c7b82 */ /* 0x000f220000000800 */
[----:B-1----:R-:W-:-:S07]  /*1110*/  ISETP.NE.AND P1, PT, R4, 0x1, PT ;  /* 0x000000010400780c */ /* 0x002fce0003f25270 */
[----:B------:R-:W3:Y:S01]  /*1120*/  LDC.64 R6, c[0x0][0xb10] ;  /* 0x0002c400ff067b82 */ /* 0x000ee20000000a00 */
[----:B--2---:R-:W-:-:S07]  /*1130*/  ISETP.NE.AND P3, PT, R10, 0x1, PT ;  /* 0x000000010a00780c */ /* 0x004fce0003f65270 */
[----:B------:R-:W1:Y:S08]  /*1140*/  LDC R8, c[0x0][0xb20] ;  /* 0x0002c800ff087b82 */ /* 0x000e700000000800 */
[----:B------:R-:W2:Y:S01]  /*1150*/  LDC.64 R2, c[0x0][0xb28] ;  /* 0x0002ca00ff027b82 */ /* 0x000ea20000000a00 */
[----:B----4-:R-:W-:-:S04]  /*1160*/  IMAD.HI.U32 R13, R12, R5, RZ ;  /* 0x000000050c0d7227 */ /* 0x010fc800078e00ff */
[----:B------:R-:W-:-:S04]  /*1170*/  IMAD.HI.U32 R5, R18, R5, RZ ;  /* 0x0000000512057227 */ /* 0x000fc800078e00ff */
[----:B---3--:R-:W-:-:S04]  /*1180*/  IMAD.HI.U32 R14, R11, R6, RZ ;  /* 0x000000060b0e7227 */ /* 0x008fc800078e00ff */
[C---:B------:R-:W-:Y:S01]  /*1190*/  IMAD.HI.U32 R16, R45.reuse, R6, RZ ;  /* 0x000000062d107227 */ /* 0x040fe200078e00ff */
[-C--:B------:R-:W-:Y:S02]  /*11a0*/  @P3 SHF.R.U32.HI R11, RZ, R7.reuse, R14 ;  /* 0x00000007ff0b3219 */ /* 0x080fe4000001160e */
[-C--:B-1----:R-:W-:Y:S02]  /*11b0*/  @P1 SHF.R.U32.HI R12, RZ, R8.reuse, R13 ;  /* 0x00000008ff0c1219 */ /* 0x082fe4000001160d */
[----:B------:R-:W-:Y:S02]  /*11c0*/  SHF.R.U32.HI R5, RZ, R8, R5 ;  /* 0x00000008ff057219 */ /* 0x000fe40000011605 */
[----:B------:R-:W-:Y:S02]  /*11d0*/  SHF.R.U32.HI R16, RZ, R7, R16 ;  /* 0x00000007ff107219 */ /* 0x000fe40000011610 */
[----:B------:R-:W-:Y:S01]  /*11e0*/  SEL R5, R18, R5, !P1 ;  /* 0x0000000512057207 */ /* 0x000fe20004800000 */
[----:B--2---:R-:W-:Y:S01]  /*11f0*/  IMAD.HI.U32 R14, R12, R2, RZ ;  /* 0x000000020c0e7227 */ /* 0x004fe200078e00ff */
[----:B------:R-:W-:-:S02]  /*1200*/  SEL R7, R45, R16, !P3 ;  /* 0x000000102d077207 */ /* 0x000fc40005800000 */
[----:B------:R-:W-:Y:S01]  /*1210*/  IADD3 R13, PT, PT, -R5, RZ, RZ ;  /* 0x000000ff050d7210 */ /* 0x000fe20007ffe1ff */
[----:B------:R-:W-:Y:S01]  /*1220*/  IMAD.HI.U32 R6, R11, R2, RZ ;  /* 0x000000020b067227 */ /* 0x000fe200078e00ff */
[----:B------:R-:W-:-:S03]  /*1230*/  @P0 SHF.R.U32.HI R12, RZ, R3, R14 ;  /* 0x00000003ff0c0219 */ /* 0x000fc6000001160e */
[----:B------:R-:W-:Y:S01]  /*1240*/  IMAD R13, R4, R13, R18 ;  /* 0x0000000d040d7224 */ /* 0x000fe200078e0212 */
[----:B------:R-:W-:Y:S01]  /*1250*/  @P0 SHF.R.U32.HI R11, RZ, R3, R6 ;  /* 0x00000003ff0b0219 */ /* 0x000fe20000011606 */
[----:B------:R-:W-:-:S04]  /*1260*/  IMAD R12, R12, R9, RZ ;  /* 0x000000090c0c7224 */ /* 0x000fc800078e02ff */
[----:B------:R-:W-:Y:S01]  /*1270*/  IMAD R6, R11, R9, RZ ;  /* 0x000000090b067224 */ /* 0x000fe200078e02ff */
[----:B------:R-:W-:-:S04]  /*1280*/  ISETP.GE.AND P1, PT, R5, R12, PT ;  /* 0x0000000c0500720c */ /* 0x000fc80003f26270 */
[----:B------:R-:W-:Y:S01]  /*1290*/  ISETP.GE.OR P1, PT, R7, R6, P1 ;  /* 0x000000060700720c */ /* 0x000fe20000f26670 */
[----:B------:R-:W-:-:S05]  /*12a0*/  IMAD.HI.U32 R6, R5, R2, RZ ;  /* 0x0000000205067227 */ /* 0x000fca00078e00ff */
[----:B------:R-:W-:-:S04]  /*12b0*/  SHF.R.U32.HI R6, RZ, R3, R6 ;  /* 0x00000003ff067219 */ /* 0x000fc80000011606 */
[----:B------:R-:W-:-:S03]  /*12c0*/  SEL R6, R5, R6, !P0 ;  /* 0x0000000605067207 */ /* 0x000fc60004000000 */
[----:B------:R-:W-:Y:S01]  /*12d0*/  @!P1 IMAD.HI.U32 R8, R7, R2, RZ ;  /* 0x0000000207089227 */ /* 0x000fe200078e00ff */
[----:B------:R-:W-:-:S04]  /*12e0*/  IADD3 R2, PT, PT, -R6, RZ, RZ ;  /* 0x000000ff06027210 */ /* 0x000fc80007ffe1ff */
[----:B------:R-:W-:Y:S01]  /*12f0*/  @!P1 SHF.R.U32.HI R8, RZ, R3, R8 ;  /* 0x00000003ff089219 */ /* 0x000fe20000011608 */
[----:B------:R-:W-:-:S03]  /*1300*/  IMAD R2, R9, R2, R5 ;  /* 0x0000000209027224 */ /* 0x000fc600078e0205 */
[----:B------:R-:W-:-:S05]  /*1310*/  @!P1 SEL R3, R7, R8, !P0 ;  /* 0x0000000807039207 */ /* 0x000fca0004000000 */
[--C-:B------:R-:W-:Y:S02]  /*1320*/  @!P1 IMAD.IADD R6, R6, 0x1, -R3.reuse ;  /* 0x0000000106069824 */ /* 0x100fe400078e0a03 */
[----:B------:R-:W-:Y:S01]  /*1330*/  @!P1 IMAD R3, R2, R11, R3 ;  /* 0x0000000b02039224 */ /* 0x000fe200078e0203 */
[----:B------:R-:W-:Y:S01]  /*1340*/  IADD3 R2, PT, PT, -R7, RZ, RZ ;  /* 0x000000ff07027210 */ /* 0x000fe20007ffe1ff */
[----:B------:R-:W-:Y:S02]  /*1350*/  @!P1 IMAD R5, R6, R9, R7 ;  /* 0x0000000906059224 */ /* 0x000fe400078e0207 */
[----:B------:R-:W-:Y:S02]  /*1360*/  @!P1 IMAD.MOV.U32 R7, RZ, RZ, R3 ;  /* 0x000000ffff079224 */ /* 0x000fe400078e0003 */
[----:B------:R-:W-:Y:S02]  /*1370*/  IMAD R2, R10, R2, R45 ;  /* 0x000000020a027224 */ /* 0x000fe400078e022d */
[----:B------:R-:W-:-:S02]  /*1380*/  IMAD R18, R5, R4, R13 ;  /* 0x0000000405127224 */ /* 0x000fc400078e020d */
[----:B------:R-:W-:Y:S02]  /*1390*/  IMAD R45, R7, R10, R2 ;  /* 0x0000000a072d7224 */ /* 0x000fe400078e0202 */
.L_x_15:
[----:B------:R-:W1:Y:S01]  /*13a0*/  LDCU UR4, c[0x0][0xb30] ;  /* 0x00016600ff0477ac */ /* 0x000e620008000800 */
[----:B------:R-:W2:Y:S08]  /*13b0*/  S2UR UR45, SR_CgaCtaId ;  /* 0x00000000002d79c3 */ /* 0x000eb00000008800 */
[----:B------:R-:W3:Y:S01]  /*13c0*/  LDC R26, c[0x0][0xb24] ;  /* 0x0002c900ff1a7b82 */ /* 0x000ee20000000800 */
[----:B-1----:R-:W-:-:S09]  /*13d0*/  UISETP.NE.AND UP0, UPT, UR4, 0x1, UPT ;  /* 0x000000010400788c */ /* 0x002fd2000bf05270 */
[----:B--2---:R-:W-:Y:S05]  /*13e0*/  BRA.U UP0, `(.L_x_16) ;  /* 0x0000000100407547 */ /* 0x004fea000b800000 */
[----:B------:R-:W1:Y:S08]  /*13f0*/  LDC.64 R4, c[0x0][0xb10] ;  /* 0x0002c400ff047b82 */ /* 0x000e700000000a00 */
[----:B------:R-:W2:Y:S08]  /*1400*/  LDC.64 R2, c[0x0][0xb18] ;  /* 0x0002c600ff027b82 */ /* 0x000eb00000000a00 */
[----:B------:R-:W4:Y:S08]  /*1410*/  LDC R6, c[0x0][0xb20] ;  /* 0x0002c800ff067b82 */ /* 0x000f300000000800 */
[----:B------:R-:W3:Y:S01]  /*1420*/  LDC R8, c[0x0][0xb0c] ;  /* 0x0002c300ff087b82 */ /* 0x000ee20000000800 */
[----:B-1----:R-:W-:-:S05]  /*1430*/  IMAD.HI.U32 R4, R45, R4, RZ ;  /* 0x000000042d047227 */ /* 0x002fca00078e00ff */
[----:B------:R-:W-:Y:S01]  /*1440*/  SHF.R.U32.HI R4, RZ, R5, R4 ;  /* 0x00000005ff047219 */ /* 0x000fe20000011604 */
[----:B--2---:R-:W-:Y:S01]  /*1450*/  IMAD.HI.U32 R3, R18, R3, RZ ;  /* 0x0000000312037227 */ /* 0x004fe200078e00ff */
[----:B------:R-:W-:-:S04]  /*1460*/  ISETP.NE.AND P0, PT, R2, 0x1, PT ;  /* 0x000000010200780c */ /* 0x000fc80003f05270 */
[----:B----4-:R-:W-:-:S04]  /*1470*/  SHF.R.U32.HI R3, RZ, R6, R3 ;  /* 0x00000006ff037219 */ /* 0x010fc80000011603 */
[----:B------:R-:W-:Y:S02]  /*1480*/  SEL R3, R18, R3, !P0 ;  /* 0x0000000312037207 */ /* 0x000fe40004000000 */
[----:B---3--:R-:W-:-:S04]  /*1490*/  ISETP.NE.AND P1, PT, R8, 0x1, PT ;  /* 0x000000010800780c */ /* 0x008fc80003f25270 */
[----:B------:R-:W-:-:S05]  /*14a0*/  SEL R4, R45, R4, !P1 ;  /* 0x000000042d047207 */ /* 0x000fca0004800000 */
[----:B------:R-:W-:Y:S02]  /*14b0*/  IMAD.IADD R5, R3, 0x1, -R4 ;  /* 0x0000000103057824 */ /* 0x000fe400078e0a04 */
[----:B------:R-:W-:Y:S02]  /*14c0*/  IMAD.IADD R3, R4, 0x1, -R3 ;  /* 0x0000000104037824 */ /* 0x000fe400078e0a03 */
[----:B------:R-:W-:Y:S02]  /*14d0*/  IMAD R45, R5, R8, R45 ;  /* 0x00000008052d7224 */ /* 0x000fe400078e022d */
[----:B------:R-:W-:-:S07]  /*14e0*/  IMAD R18, R3, R2, R18 ;  /* 0x0000000203127224 */ /* 0x000fce00078e0212 */
.L_x_16:
[----:B------:R-:W-:Y:S01]  /*14f0*/  BAR.SYNC.DEFER_BLOCKING 0x0 ;  /* 0x0000000000007b1d */ /* 0x000fe20000010000 */
[----:B------:R-:W-:Y:S01]  /*1500*/  UISETP.NE.AND UP0, UPT, UR6, 0x2, UPT ;  /* 0x000000020600788c */ /* 0x000fe2000bf05270 */
[----:B------:R-:W-:Y:S02]  /*1510*/  ISETP.NE.OR P0, PT, R0, 0x2, !P2 ;  /* 0x000000020000780c */ /* 0x000fe40005705670 */
[----:B------:R-:W-:-:S06]  /*1520*/  LOP3.LUT R2, R76, 0x1f, RZ, 0xc0, !PT ;  /* 0x0000001f4c027812 */ /* 0x000fcc00078ec0ff */
[----:B------:R-:W-:Y:S05]  /*1530*/  BRA.U UP0, `(.L_x_17) ;  /* 0x0000002500147547 */ /* 0x000fea000b800000 */
[----:B------:R-:W1:Y:S01]  /*1540*/  LDCU UR6, c[0x0][0x388] ;  /* 0x00007100ff0677ac */ /* 0x000e620008000800 */
[----:B------:R-:W2:Y:S01]  /*1550*/  LDC R11, c[0x0][0x370] ;  /* 0x0000dc00ff0b7b82 */ /* 0x000ea20000000800 */
[----:B------:R-:W-:Y:S01]  /*1560*/  PLOP3.LUT P1, PT, PT, PT, UP1, 0x80, 0x8 ;  /* 0x000000000008781c */ /* 0x000fe20003f2f018 */
[----:B------:R-:W-:Y:S01]  /*1570*/  IMAD.MOV.U32 R10, RZ, RZ, RZ ;  /* 0x000000ffff0a7224 */ /* 0x000fe200078e00ff */
[----:B------:R-:W4:Y:S01]  /*1580*/  LDCU UR4, c[0x0][0x38c] ;  /* 0x00007180ff0477ac */ /* 0x000f220008000800 */
[----:B------:R-:W-:Y:S02]  /*1590*/  ISETP.EQ.OR P5, PT, R2, RZ, P0 ;  /* 0x000000ff0200720c */ /* 0x000fe400007a2670 */
[----:B------:R-:W-:Y:S01]  /*15a0*/  PLOP3.LUT P1, PT, P1, PT, PT, 0x8, 0x80 ;  /* 0x000000000080781c */ /* 0x000fe20000f2e170 */
[----:B------:R-:W3:Y:S01]  /*15b0*/  LDCU UR35, c[0x0][0x390] ;  /* 0x00007200ff2377ac */ /* 0x000ee20008000800 */
[----:B------:R-:W2:Y:S01]  /*15c0*/  LDC R0, c[0x0][0x374] ;  /* 0x0000dd00ff007b82 */ /* 0x000ea20000000800 */
[----:B------:R-:W2:Y:S01]  /*15d0*/  LDCU.64 UR36, c[0x0][0x348] ;  /* 0x00006900ff2477ac */ /* 0x000ea20008000a00 */
[----:B------:R-:W-:Y:S01]  /*15e0*/  UMOV UR33, 0x1 ;  /* 0x0000000100217882 */ /* 0x000fe20000000000 */
[----:B------:R-:W-:Y:S01]  /*15f0*/  UMOV UR32, URZ ;  /* 0x000000ff00207c82 */ /* 0x000fe20008000000 */
[----:B-1----:R-:W-:Y:S01]  /*1600*/  UIADD3 UR6, UPT, UPT, UR6, 0x1f, URZ ;  /* 0x0000001f06067890 */ /* 0x002fe2000fffe0ff */
[----:B------:R-:W-:Y:S01]  /*1610*/  UMOV UR20, URZ ;  /* 0x000000ff00147c82 */ /* 0x000fe20008000000 */
[----:B------:R-:W-:-:S02]  /*1620*/  UMOV UR31, URZ ;  /* 0x000000ff001f7c82 */ /* 0x000fc40008000000 */
[----:B------:R-:W-:-:S04]  /*1630*/  USHF.R.S32.HI UR5, URZ, 0x1f, UR6 ;  /* 0x0000001fff057899 */ /* 0x000fc80008011406 */
[----:B------:R-:W-:-:S04]  /*1640*/  ULEA.HI UR5, UR5, UR6, URZ, 0x5 ;  /* 0x0000000605057291 */ /* 0x000fc8000f8f28ff */
[----:B------:R-:W-:-:S04]  /*1650*/  USHF.R.S32.HI UR5, URZ, 0x5, UR5 ;  /* 0x00000005ff057899 */ /* 0x000fc80008011405 */
[----:B----4-:R-:W-:-:S04]  /*1660*/  UIMAD UR4, UR5, UR4, URZ ;  /* 0x00000004050472a4 */ /* 0x010fc8000f8e02ff */
[----:B---3--:R-:W-:-:S04]  /*1670*/  UIMAD UR35, UR4, UR35, URZ ;  /* 0x00000023042372a4 */ /* 0x008fc8000f8e02ff */
[----:B------:R-:W-:Y:S02]  /*1680*/  UISETP.NE.AND UP2, UPT, UR35, URZ, UPT ;  /* 0x000000ff2300728c */ /* 0x000fe4000bf45270 */
[----:B------:R-:W-:-:S04]  /*1690*/  UISETP.LT.U32.AND UP0, UPT, UR35, 0x1a, UPT ;  /* 0x0000001a2300788c */ /* 0x000fc8000bf01070 */
[----:B------:R-:W-:-:S04]  /*16a0*/  USEL UR34, UR35, 0x1a, UP0 ;  /* 0x0000001a23227887 */ /* 0x000fc80008000000 */
[----:B------:R-:W-:Y:S02]  /*16b0*/  UIADD3 UR23, UPT, UPT, UR34, -0x1, URZ ;  /* 0xffffffff22177890 */ /* 0x000fe4000fffe0ff */
[----:B------:R-:W-:Y:S02]  /*16c0*/  @!UP2 UIADD3 UR23, UPT, UPT, UR34, URZ, URZ ;  /* 0x000000ff2217a290 */ /* 0x000fe4000fffe0ff */
[----:B------:R-:W-:Y:S02]  /*16d0*/  UIADD3 UR34, UPT, UPT, UR35, -UR34, URZ ;  /* 0x8000002223227290 */ /* 0x000fe4000fffe0ff */
[----:B--2---:R-:W-:-:S12]  /*16e0*/  UIADD3 UR23, UPT, UPT, UR23, 0x1, URZ ;  /* 0x0000000117177890 */ /* 0x004fd8000fffe0ff */
.L_x_33:
[----:B------:R-:W1:Y:S01]  /*16f0*/  S2UR UR22, SR_CgaCtaId ;  /* 0x00000000001679c3 */ /* 0x000e620000008800 */
[----:B------:R-:W-:Y:S01]  /*1700*/  UMOV UR4, 0x400 ;  /* 0x0000040000047882 */ /* 0x000fe20000000000 */
[----:B------:R-:W-:Y:S01]  /*1710*/  IMAD.U32 R2, RZ, RZ, UR33 ;  /* 0x00000021ff027e24 */ /* 0x000fe2000f8e00ff */
[----:B------:R-:W-:Y:S01]  /*1720*/  UISETP.NE.AND UP0, UPT, UR35, URZ, UPT ;  /* 0x000000ff2300728c */ /* 0x000fe2000bf05270 */
[----:B------:R-:W-:Y:S01]  /*1730*/  R2UR UR26, R18 ;  /* 0x00000000121a72ca */ /* 0x000fe200000e0000 */
[----:B------:R-:W-:Y:S01]  /*1740*/  IMAD.SHL.U32 R45, R45, 0x40, RZ ;  /* 0x000000402d2d7824 */ /* 0x000fe200078e00ff */
[----:B------:R-:W-:Y:S01]  /*1750*/  UMOV UR30, URZ ;  /* 0x000000ff001e7c82 */ /* 0x000fe20008000000 */
[----:B------:R-:W-:Y:S01]  /*1760*/  SHF.L.U32 R2, R2, 0x1f, RZ ;  /* 0x0000001f02027819 */ /* 0x000fe200000006ff */
[----:B------:R-:W-:Y:S01]  /*1770*/  UMOV UR29, URZ ;  /* 0x000000ff001d7c82 */ /* 0x000fe20008000000 */
[----:B------:R-:W-:-:S08]  /*1780*/  UMOV UR28, URZ ;  /* 0x000000ff001c7c82 */ /* 0x000fd00008000000 */
[----:B------:R-:W-:Y:S02]  /*1790*/  USHF.L.U32 UR26, UR26, 0x6, URZ ;  /* 0x000000061a1a7899 */ /* 0x000fe400080006ff */
[----:B-1----:R-:W-:-:S04]  /*17a0*/  ULEA UR22, UR22, UR4, 0x18 ;  /* 0x0000000416167291 */ /* 0x002fc8000f8ec0ff */
[----:B------:R-:W-:-:S09]  /*17b0*/  ULEA UR4, UR32, UR22, 0x3 ;  /* 0x0000001620047291 */ /* 0x000fd2000f8e18ff */
[----:B--2---:R1:W2:Y:S01]  /*17c0*/  SYNCS.PHASECHK.TRANS64.TRYWAIT P3, [UR4+0xd0], R2 ;  /* 0x0000d002ff0075a7 */ /* 0x0042a20008061104 */
[----:B---3--:R-:W-:Y:S05]  /*17d0*/  BRA.U !UP0, `(.L_x_18) ;  /* 0x0000000508687547 */ /* 0x008fea000b800000 */
[----:B------:R-:W3:Y:S01]  /*17e0*/  LDC.64 R8, c[0x0][0x480] ;  /* 0x00012000ff087b82 */ /* 0x000ee20000000a00 */
[----:B------:R-:W4:Y:S01]  /*17f0*/  LDCU UR16, c[0x0][0x390] ;  /* 0x00007200ff1077ac */ /* 0x000f220008000800 */
[----:B------:R-:W2:Y:S06]  /*1800*/  LDCU UR17, c[0x0][0x38c] ;  /* 0x00007180ff1177ac */ /* 0x000eac0008000800 */
[----:B------:R-:W4:Y:S01]  /*1810*/  LDC.64 R6, c[0x0][0x488] ;  /* 0x00012200ff067b82 */ /* 0x000f220000000a00 */
[----:B------:R-:W2:Y:S01]  /*1820*/  LDCU.64 UR14, c[0x0][0x4b8] ;  /* 0x00009700ff0e77ac */ /* 0x000ea20008000a00 */
[----:B------:R-:W-:Y:S01]  /*1830*/  UIADD3 UR31, UPT, UPT, UR23, UR20, URZ ;  /* 0x00000014171f7290 */ /* 0x000fe2000fffe0ff */
[----:B------:R-:W-:-:S05]  /*1840*/  UMOV UR30, URZ ;  /* 0x000000ff001e7c82 */ /* 0x000fca0008000000 */
[----:B-1----:R-:W1:Y:S01]  /*1850*/  LDC.64 R2, c[0x0][0x490] ;  /* 0x00012400ff027b82 */ /* 0x002e620000000a00 */
[----:B------:R-:W-:Y:S01]  /*1860*/  UMOV UR18, UR32 ;  /* 0x0000002000127c82 */ /* 0x000fe20008000000 */
[----:B------:R-:W-:Y:S01]  /*1870*/  UMOV UR28, URZ ;  /* 0x000000ff001c7c82 */ /* 0x000fe20008000000 */
[----:B------:R-:W-:Y:S01]  /*1880*/  UMOV UR29, URZ ;  /* 0x000000ff001d7c82 */ /* 0x000fe20008000000 */
[----:B---3--:R-:W-:Y:S01]  /*1890*/  IMAD.HI.U32 R9, R45, R9, RZ ;  /* 0x000000092d097227 */ /* 0x008fe200078e00ff */
[----:B------:R-:W-:-:S03]  /*18a0*/  ISETP.NE.AND P2, PT, R8, 0x1, PT ;  /* 0x000000010800780c */ /* 0x000fc60003f45270 */
[----:B------:R-:W3:Y:S01]  /*18b0*/  LDC.64 R4, c[0x0][0x4b0] ;  /* 0x00012c00ff047b82 */ /* 0x000ee20000000a00 */
[----:B----4-:R-:W-:-:S04]  /*18c0*/  SHF.R.U32.HI R6, RZ, R6, R9 ;  /* 0x00000006ff067219 */ /* 0x010fc80000011609 */
[----:B------:R-:W-:Y:S02]  /*18d0*/  SEL R6, R45, R6, !P2 ;  /* 0x000000062d067207 */ /* 0x000fe40005000000 */
[----:B------:R-:W-:Y:S02]  /*18e0*/  ISETP.NE.AND P2, PT, R7, 0x1, PT ;  /* 0x000000010700780c */ /* 0x000fe40003f45270 */
[C---:B------:R-:W-:Y:S01]  /*18f0*/  R2UR UR4, R6.reuse ;  /* 0x00000000060472ca */ /* 0x040fe200000e0000 */
[----:B-1----:R-:W-:-:S04]  /*1900*/  IMAD.HI.U32 R2, R6, R2, RZ ;  /* 0x0000000206027227 */ /* 0x002fc800078e00ff */
[----:B------:R-:W-:Y:S01]  /*1910*/  IMAD.MOV R12, RZ, RZ, -R6 ;  /* 0x000000ffff0c7224 */ /* 0x000fe200078e0a06 */
[----:B------:R-:W-:-:S03]  /*1920*/  SHF.R.U32.HI R2, RZ, R3, R2 ;  /* 0x00000003ff027219 */ /* 0x000fc60000011602 */
[----:B------:R-:W-:Y:S01]  /*1930*/  IMAD R12, R8, R12, R45 ;  /* 0x0000000c080c7224 */ /* 0x000fe200078e022d */
[----:B------:R-:W-:Y:S01]  /*1940*/  R2UR UR13, R2 ;  /* 0x00000000020d72ca */ /* 0x000fe200000e0000 */
[----:B------:R-:W-:Y:S01]  /*1950*/  VOTEU.ANY UP0, P2 ;  /* 0x0000000000ff7886 */ /* 0x000fe20001000100 */
[----:B------:R-:W1:Y:S01]  /*1960*/  LDC.64 R2, c[0x0][0x4d0] ;  /* 0x00013400ff027b82 */ /* 0x000e620000000a00 */
[----:B---3--:R-:W-:Y:S02]  /*1970*/  R2UR UR8, R4 ;  /* 0x00000000040872ca */ /* 0x008fe400000e0000 */
[----:B------:R-:W-:Y:S02]  /*1980*/  R2UR UR9, R12 ;  /* 0x000000000c0972ca */ /* 0x000fe400000e0000 */
[----:B------:R-:W-:-:S06]  /*1990*/  R2UR UR6, R5 ;  /* 0x00000000050672ca */ /* 0x000fcc00000e0000 */
[----:B------:R-:W-:Y:S01]  /*19a0*/  USEL UR13, UR4, UR13, !UP0 ;  /* 0x0000000d040d7287 */ /* 0x000fe2000c000000 */
[----:B------:R-:W3:Y:S05]  /*19b0*/  LDCU.64 UR4, c[0x0][0x4d8] ;  /* 0x00009b00ff0477ac */ /* 0x000eea0008000a00 */
[----:B------:R-:W-:-:S04]  /*19c0*/  IMAD R9, RZ, RZ, -UR13 ;  /* 0x8000000dff097e24 */ /* 0x000fc8000f8e02ff */
[----:B------:R-:W-:Y:S01]  /*19d0*/  IMAD R9, R7, R9, R6 ;  /* 0x0000000907097224 */ /* 0x000fe200078e0206 */
[----:B-1----:R-:W-:-:S04]  /*19e0*/  R2UR UR11, R2 ;  /* 0x00000000020b72ca */ /* 0x002fc800000e0000 */
[----:B------:R-:W-:Y:S02]  /*19f0*/  R2UR UR7, R9 ;  /* 0x00000000090772ca */ /* 0x000fe400000e0000 */
[----:B------:R-:W-:-:S07]  /*1a00*/  R2UR UR12, R3 ;  /* 0x00000000030c72ca */ /* 0x000fce00000e0000 */
[----:B------:R-:W-:-:S06]  /*1a10*/  UIMAD UR11, UR9, UR8, UR11 ;  /* 0x00000008090b72a4 */ /* 0x000fcc000f8e020b */
[----:B--23--:R-:W-:-:S12]  /*1a20*/  UIMAD UR12, UR7, UR6, UR12 ;  /* 0x00000006070c72a4 */ /* 0x00cfd8000f8e020c */
.L_x_23:
[----:B------:R-:W-:Y:S01]  /*1a30*/  @!P0 MOV R3, 0x2000 ;  /* 0x0000200000038802 */ /* 0x000fe20000000f00 */
[----:B------:R-:W-:Y:S01]  /*1a40*/  ULEA UR9, UR18, UR22, 0x3 ;  /* 0x0000001612097291 */ /* 0x000fe2000f8e18ff */
[----:B----4-:R-:W-:Y:S11]  /*1a50*/  @P3 BRA `(.L_x_19) ;  /* 0x0000000000103947 */ /* 0x010ff60003800000 */
[----:B------:R-:W-:Y:S04]  /*1a60*/  MOV R2, UR33 ;  /* 0x0000002100027c02 */ /* 0x000fe80008000f00 */
[----:B------:R-:W-:Y:S04]  /*1a70*/  SHF.L.U32 R5, R2, 0x1f, RZ ;  /* 0x0000001f02057819 */ /* 0x000fe800000006ff */
[----:B------:R-:W1:Y:S02]  /*1a80*/  SYNCS.PHASECHK.TRANS64.TRYWAIT P2, [UR9+0xd0], R5 ;  /* 0x0000d005ff0075a7 */ /* 0x000e640008041109 */
[----:B-1----:R-:W-:Y:S05]  /*1a90*/  @!P2 BRA `(.L_x_20) ;  /* 0x000000640004a947 */ /* 0x002fea0003800000 */
.L_x_19:
[----:B------:R2:W-:Y:S01]  /*1aa0*/  @!P0 SYNCS.ARRIVE.TRANS64 RZ, [UR9], R3 ;  /* 0x00000003ffff89a7 */ /* 0x0005e20008000009 */
[----:B------:R-:W-:Y:S04]  /*1ab0*/  BSSY.RECONVERGENT B0, `(.L_x_21) ;  /* 0x0000003000007945 */ /* 0x000fe80003800200 */
[----:B------:R-:W-:Y:S05]  /*1ac0*/  @P5 BRA `(.L_x_22) ;  /* 0x0000000000045947 */ /* 0x000fea0003800000 */
[----:B------:R-:W-:Y:S05]  /*1ad0*/  BPT.TRAP 0x1 ;  /* 0x000000040000795c */ /* 0x000fea0000300000 */
.L_x_22:
[----:B------:R-:W-:Y:S05]  /*1ae0*/  BSYNC.RECONVERGENT B0 ;  /* 0x0000000000007941 */ /* 0x000fea0003800200 */
.L_x_21:
[----:B------:R-:W-:Y:S02]  /*1af0*/  UIADD3 UR32, UPT, UPT, UR18, 0x1, URZ ;  /* 0x0000000112207890 */ /* 0x000fe4000fffe0ff */
[----:B------:R-:W-:Y:S02]  /*1b00*/  UIMAD UR7, UR28, UR14, UR4 ;  /* 0x0000000e1c0772a4 */ /* 0x000fe4000f8e0204 */
[----:B------:R-:W-:Y:S02]  /*1b10*/  UISETP.NE.AND UP0, UPT, UR32, 0x1a, UPT ;  /* 0x0000001a2000788c */ /* 0x000fe4000bf05270 */
[----:B------:R-:W-:Y:S02]  /*1b20*/  UIMAD UR6, UR29, UR15, UR5 ;  /* 0x0000000f1d0672a4 */ /* 0x000fe4000f8e0205 */
[----:B------:R-:W-:Y:S02]  /*1b30*/  USEL UR8, URZ, 0x1, UP0 ;  /* 0x00000001ff087887 */ /* 0x000fe40008000000 */
[----:B------:R-:W-:Y:S02]  /*1b40*/  USEL UR32, UR32, URZ, UP0 ;  /* 0x000000ff20207287 */ /* 0x000fe40008000000 */
[----:B------:R-:W-:Y:S02]  /*1b50*/  ULOP3.LUT UR33, UR33, UR8, URZ, 0x3c, !UPT ;  /* 0x0000000821217292 */ /* 0x000fe4000f8e3cff */
[----:B------:R-:W-:Y:S02]  /*1b60*/  ULEA UR8, UR32, UR22, 0x3 ;  /* 0x0000001620087291 */ /* 0x000fe4000f8e18ff */
[----:B------:R-:W-:Y:S02]  /*1b70*/  ULEA UR21, UR18, UR22, 0xc ;  /* 0x0000001612157291 */ /* 0x000fe4000f8e60ff */
[----:B------:R-:W-:Y:S01]  /*1b80*/  UIADD3 UR44, UP1, UPT, UR36, 0x80, URZ ;  /* 0x00000080242c7890 */ /* 0x000fe2000ff3e0ff */
[----:B-1----:R-:W-:Y:S01]  /*1b90*/  MOV R2, UR33 ;  /* 0x0000002100027c02 */ /* 0x002fe20008000f00 */
[----:B------:R-:W-:Y:S02]  /*1ba0*/  UPRMT UR42, UR7, 0x40, UR6 ;  /* 0x00000040072a7896 */ /* 0x000fe40008000006 */
[----:B------:R-:W-:Y:S01]  /*1bb0*/  UIADD3 UR24, UPT, UPT, UR21, 0x1d600, URZ ;  /* 0x0001d60015187890 */ /* 0x000fe2000fffe0ff */
[----:B--2---:R-:W-:Y:S01]  /*1bc0*/  SHF.L.U32 R3, R2, 0x1f, RZ ;  /* 0x0000001f02037819 */ /* 0x004fe200000006ff */
[----:B------:R-:W-:Y:S02]  /*1bd0*/  USHF.L.U32 UR10, UR30, 0x5, URZ ;  /* 0x000000051e0a7899 */ /* 0x000fe400080006ff */
[----:B------:R-:W-:Y:S01]  /*1be0*/  UIADD3.X UR45, UPT, UPT, URZ, UR37, URZ, UP1, !UPT ;  /* 0x00000025ff2d7290 */ /* 0x000fe20008ffe4ff */
[----:B------:R3:W4:Y:S01]  /*1bf0*/  SYNCS.PHASECHK.TRANS64.TRYWAIT P3, [UR8+0xd0], R3 ;  /* 0x0000d003ff0075a7 */ /* 0x0007220008061108 */
[----:B------:R-:W-:Y:S02]  /*1c00*/  UIADD3 UR8, UPT, UPT, UR21, 0x3600, URZ ;  /* 0x0000360015087890 */ /* 0x000fe4000fffe0ff */
[----:B------:R-:W-:Y:S02]  /*1c10*/  UPRMT UR21, UR42, 0x5410, URZ ;  /* 0x000054102a157896 */ /* 0x000fe400080000ff */
[----:B------:R-:W-:Y:S02]  /*1c20*/  UIADD3 UR40, UP0, UPT, UR36, 0x180, URZ ;  /* 0x0000018024287890 */ /* 0x000fe4000ff1e0ff */
[----:B------:R-:W-:Y:S02]  /*1c30*/  UIADD3 UR19, UPT, UPT, UR28, 0x1, URZ ;  /* 0x000000011c137890 */ /* 0x000fe4000fffe0ff */
[----:B------:R-:W-:Y:S02]  /*1c40*/  UIADD3.X UR41, UPT, UPT, URZ, UR37, URZ, UP0, !UPT ;  /* 0x00000025ff297290 */ /* 0x000fe400087fe4ff */
[----:B------:R-:W-:Y:S01]  /*1c50*/  UISETP.NE.AND UP2, UPT, UR19, UR17, UPT ;  /* 0x000000111300728c */ /* 0x000fe2000bf45270 */
[----:B------:R-:W-:Y:S01]  /*1c60*/  UTMALDG.4D.IM2COL [UR8], [UR44], UR21 ;  /* 0x000000082c0073b4 */ /* 0x000fe20008058015 */
[----:B------:R-:W-:Y:S02]  /*1c70*/  UIADD3 UR18, UPT, UPT, UR29, 0x1, URZ ;  /* 0x000000011d127890 */ /* 0x000fe4000fffe0ff */
[----:B------:R-:W-:Y:S02]  /*1c80*/  UIADD3 UR20, UPT, UPT, UR20, 0x1, URZ ;  /* 0x0000000114147890 */ /* 0x000fe4000fffe0ff */
[----:B------:R-:W-:Y:S01]  /*1c90*/  UIADD3 UR42, UPT, UPT, UR30, 0x1, URZ ;  /* 0x000000011e2a7890 */ /* 0x000fe2000fffe0ff */
[----:B------:R-:W-:Y:S01]  /*1ca0*/  UMOV UR38, 0x0 ;  /* 0x0000000000267882 */ /* 0x000fe20000000000 */
[----:B------:R-:W-:Y:S01]  /*1cb0*/  UMOV UR39, 0x10000000 ;  /* 0x1000000000277882 */ /* 0x000fe20000000000 */
[----:B------:R-:W-:Y:S02]  /*1cc0*/  UMOV UR25, UR9 ;  /* 0x0000000900197c82 */ /* 0x000fe40008000000 */
[----:B------:R-:W-:Y:S01]  /*1cd0*/  @UP2 UIADD3 UR18, UPT, UPT, UR29, URZ, URZ ;  /* 0x000000ff1d122290 */ /* 0x000fe2000fffe0ff */
[----:B------:R-:W-:Y:S03]  /*1ce0*/  UMOV UR27, UR10 ;  /* 0x0000000a001b7c82 */ /* 0x000fe60008000000 */
[----:B------:R-:W-:Y:S01]  /*1cf0*/  UISETP.NE.AND UP0, UPT, UR18, UR16, UPT ;  /* 0x000000101200728c */ /* 0x000fe2000bf05270 */
[----:B------:R1:W-:Y:S10]  /*1d00*/  UTMALDG.4D [UR24], [UR40], desc[UR38] ;  /* 0x00002618280075b4 */ /* 0x0003f40008019000 */
[----:B------:R-:W-:Y:S07]  /*1d10*/  @UP0 UIADD3 UR42, UPT, UPT, UR30, URZ, URZ ;  /* 0x000000ff1e2a0290 */ /* 0x000fee000fffe0ff */
[----:B------:R-:W-:Y:S01]  /*1d20*/  UMOV UR30, UR42 ;  /* 0x0000002a001e7c82 */ /* 0x000fe20008000000 */
[----:B-1----:R-:W-:Y:S02]  /*1d30*/  USEL UR29, UR18, URZ, UP0 ;  /* 0x000000ff121d7287 */ /* 0x002fe40008000000 */
[----:B------:R-:W-:Y:S02]  /*1d40*/  UISETP.NE.AND UP0, UPT, UR20, UR31, UPT ;  /* 0x0000001f1400728c */ /* 0x000fe4000bf05270 */
[----:B------:R-:W-:Y:S01]  /*1d50*/  USEL UR28, UR19, URZ, UP2 ;  /* 0x000000ff131c7287 */ /* 0x000fe20009000000 */
[----:B------:R-:W-:Y:S06]  /*1d60*/  UMOV UR18, UR32 ;  /* 0x0000002000127c82 */ /* 0x000fec0008000000 */
[----:B---3--:R-:W-:Y:S05]  /*1d70*/  BRA.U UP0, `(.L_x_23) ;  /* 0xfffffffd002c7547 */ /* 0x008fea000b83ffff */
.L_x_18:
[----:B------:R-:W-:Y:S01]  /*1d80*/  ULEA UR4, UR32, UR22, 0x3 ;  /* 0x0000001620047291 */ /* 0x000fe2000f8e18ff */
[----:B-1----:R-:W-:Y:S01]  /*1d90*/  MOV R2, UR33 ;  /* 0x0000002100027c02 */ /* 0x002fe20008000f00 */
[----:B------:R-:W-:Y:S01]  /*1da0*/  @!P1 SYNCS.ARRIVE.TRANS64.A1T0 RZ, [UR22+0x1d8], RZ ;  /* 0x0001d8ffffff99a7 */ /* 0x000fe20008100016 */
[----:B------:R-:W-:Y:S02]  /*1db0*/  UISETP.GE.AND UP0, UPT, UR34, 0x1, UPT ;  /* 0x000000012200788c */ /* 0x000fe4000bf06270 */
[----:B------:R-:W-:-:S04]  /*1dc0*/  SHF.L.U32 R2, R2, 0x1f, RZ ;  /* 0x0000001f02027819 */ /* 0x000fc800000006ff */
[----:B------:R1:W3:Y:S03]  /*1dd0*/  SYNCS.PHASECHK.TRANS64.TRYWAIT P2, [UR4+0xd0], R2 ;  /* 0x0000d002ff0075a7 */ /* 0x0002e60008041104 */
[----:B------:R-:W-:Y:S05]  /*1de0*/  BRA.U !UP0, `(.L_x_24) ;  /* 0x0000000508707547 */ /* 0x000fea000b800000 */
[----:B------:R-:W4:Y:S01]  /*1df0*/  LDC.64 R8, c[0x0][0x480] ;  /* 0x00012000ff087b82 */ /* 0x000f220000000a00 */
[----:B------:R-:W2:Y:S01]  /*1e00*/  LDCU UR25, c[0x0][0x390] ;  /* 0x00007200ff1977ac */ /* 0x000ea20008000800 */
[----:B------:R-:W2:Y:S06]  /*1e10*/  LDCU UR27, c[0x0][0x38c] ;  /* 0x00007180ff1b77ac */ /* 0x000eac0008000800 */
[----:B------:R-:W4:Y:S01]  /*1e20*/  LDC.64 R6, c[0x0][0x488] ;  /* 0x00012200ff067b82 */ /* 0x000f220000000a00 */
[----:B------:R-:W2:Y:S01]  /*1e30*/  LDCU.64 UR14, c[0x0][0x4b8] ;  /* 0x00009700ff0e77ac */ /* 0x000ea20008000a00 */
[----:B------:R-:W-:Y:S01]  /*1e40*/  UIADD3 UR31, UPT, UPT, UR34, UR31, URZ ;  /* 0x0000001f221f7290 */ /* 0x000fe2000fffe0ff */
[----:B------:R-:W-:-:S05]  /*1e50*/  UMOV UR40, UR34 ;  /* 0x0000002200287c82 */ /* 0x000fca0008000000 */
[----:B-1----:R-:W1:Y:S01]  /*1e60*/  LDC.64 R2, c[0x0][0x490] ;  /* 0x00012400ff027b82 */ /* 0x002e620000000a00 */
[----:B------:R-:W-:Y:S01]  /*1e70*/  UMOV UR38, UR32 ;  /* 0x0000002000267c82 */ /* 0x000fe20008000000 */
[----:B----4-:R-:W-:Y:S01]  /*1e80*/  IMAD.HI.U32 R9, R45, R9, RZ ;  /* 0x000000092d097227 */ /* 0x010fe200078e00ff */
[----:B------:R-:W-:-:S05]  /*1e90*/  ISETP.NE.AND P1, PT, R8, 0x1, PT ;  /* 0x000000010800780c */ /* 0x000fca0003f25270 */
[----:B------:R-:W4:Y:S01]  /*1ea0*/  LDC.64 R4, c[0x0][0x4b0] ;  /* 0x00012c00ff047b82 */ /* 0x000f220000000a00 */
[----:B------:R-:W-:-:S04]  /*1eb0*/  SHF.R.U32.HI R6, RZ, R6, R9 ;  /* 0x00000006ff067219 */ /* 0x000fc80000011609 */
        /* <DEDUP_REMOVED lines=10> */
[----:B----4-:R-:W-:Y:S02]  /*1f60*/  R2UR UR8, R4 ;  /* 0x00000000040872ca */ /* 0x010fe400000e0000 */
[----:B------:R-:W-:Y:S02]  /*1f70*/  R2UR UR9, R9 ;  /* 0x00000000090972ca */ /* 0x000fe400000e0000 */
[----:B------:R-:W-:-:S06]  /*1f80*/  R2UR UR6, R5 ;  /* 0x00000000050672ca */ /* 0x000fcc00000e0000 */
[----:B------:R-:W-:Y:S01]  /*1f90*/  USEL UR21, UR4, UR21, !UP0 ;  /* 0x0000001504157287 */ /* 0x000fe2000c000000 */
[----:B------:R-:W4:Y:S05]  /*1fa0*/  LDCU.64 UR4, c[0x0][0x4d8] ;  /* 0x00009b00ff0477ac */ /* 0x000f2a0008000a00 */
[----:B------:R-:W-:-:S04]  /*1fb0*/  IMAD R12, RZ, RZ, -UR21 ;  /* 0x80000015ff0c7e24 */ /* 0x000fc8000f8e02ff */
[----:B------:R-:W-:Y:S01]  /*1fc0*/  IMAD R12, R7, R12, R6 ;  /* 0x0000000c070c7224 */ /* 0x000fe200078e0206 */
[----:B-1----:R-:W-:-:S04]  /*1fd0*/  R2UR UR19, R2 ;  /* 0x00000000021372ca */ /* 0x002fc800000e0000 */
[----:B------:R-:W-:Y:S02]  /*1fe0*/  R2UR UR7, R12 ;  /* 0x000000000c0772ca */ /* 0x000fe400000e0000 */
[----:B------:R-:W-:-:S07]  /*1ff0*/  R2UR UR20, R3 ;  /* 0x00000000031472ca */ /* 0x000fce00000e0000 */
[----:B------:R-:W-:-:S06]  /*2000*/  UIMAD UR19, UR9, UR8, UR19 ;  /* 0x00000008091372a4 */ /* 0x000fcc000f8e0213 */
[----:B--2-4-:R-:W-:-:S12]  /*2010*/  UIMAD UR20, UR7, UR6, UR20 ;  /* 0x00000006071472a4 */ /* 0x014fd8000f8e0214 */
.L_x_29:
[----:B------:R-:W-:Y:S01]  /*2020*/  @!P0 MOV R3, 0x2000 ;  /* 0x0000200000038802 */ /* 0x000fe20000000f00 */
[----:B------:R-:W-:Y:S01]  /*2030*/  ULEA UR17, UR38, UR22, 0x3 ;  /* 0x0000001626117291 */ /* 0x000fe2000f8e18ff */
[----:B--23--:R-:W-:Y:S11]  /*2040*/  @P2 BRA `(.L_x_25) ;  /* 0x0000000000102947 */ /* 0x00cff60003800000 */
[----:B------:R-:W-:Y:S04]  /*2050*/  MOV R2, UR33 ;  /* 0x0000002100027c02 */ /* 0x000fe80008000f00 */
[----:B------:R-:W-:Y:S04]  /*2060*/  SHF.L.U32 R5, R2, 0x1f, RZ ;  /* 0x0000001f02057819 */ /* 0x000fe800000006ff */
[----:B------:R-:W1:Y:S02]  /*2070*/  SYNCS.PHASECHK.TRANS64.TRYWAIT P1, [UR17+0xd0], R5 ;  /* 0x0000d005ff0075a7 */ /* 0x000e640008021111 */
[----:B-1----:R-:W-:Y:S05]  /*2080*/  @!P1 BRA `(.L_x_26) ;  /* 0x0000005c00a09947 */ /* 0x002fea0003800000 */
.L_x_25:
[----:B------:R2:W-:Y:S01]  /*2090*/  @!P0 SYNCS.ARRIVE.TRANS64 RZ, [UR17], R3 ;  /* 0x00000003ffff89a7 */ /* 0x0005e20008000011 */
[----:B------:R-:W-:Y:S04]  /*20a0*/  BSSY.RECONVERGENT B0, `(.L_x_27) ;  /* 0x0000003000007945 */ /* 0x000fe80003800200 */
[----:B------:R-:W-:Y:S05]  /*20b0*/  @P5 BRA `(.L_x_28) ;  /* 0x0000000000045947 */ /* 0x000fea0003800000 */
[----:B------:R-:W-:Y:S05]  /*20c0*/  BPT.TRAP 0x1 ;  /* 0x000000040000795c */ /* 0x000fea0000300000 */
.L_x_28:
[----:B------:R-:W-:Y:S05]  /*20d0*/  BSYNC.RECONVERGENT B0 ;  /* 0x0000000000007941 */ /* 0x000fea0003800200 */
.L_x_27:
        /* <DEDUP_REMOVED lines=8> */
[----:B------:R-:W-:Y:S02]  /*2160*/  UIADD3 UR39, UPT, UPT, UR28, 0x1, URZ ;  /* 0x000000011c277890 */ /* 0x000fe4000fffe0ff */
[----:B------:R-:W-:Y:S01]  /*2170*/  UIADD3 UR46, UP1, UPT, UR36, 0x80, URZ ;  /* 0x00000080242e7890 */ /* 0x000fe2000ff3e0ff */
[----:B-1----:R-:W-:Y:S01]  /*2180*/  MOV R2, UR33 ;  /* 0x0000002100027c02 */ /* 0x002fe20008000f00 */
[----:B------:R-:W-:Y:S02]  /*2190*/  UPRMT UR41, UR6, 0x40, UR7 ;  /* 0x0000004006297896 */ /* 0x000fe40008000007 */
[----:B------:R-:W-:Y:S01]  /*21a0*/  UISETP.NE.AND UP2, UPT, UR39, UR27, UPT ;  /* 0x0000001b2700728c */ /* 0x000fe2000bf45270 */
[----:B--2---:R-:W-:Y:S01]  /*21b0*/  SHF.L.U32 R3, R2, 0x1f, RZ ;  /* 0x0000001f02037819 */ /* 0x004fe200000006ff */
[----:B------:R-:W-:Y:S02]  /*21c0*/  USHF.L.U32 UR18, UR30, 0x5, URZ ;  /* 0x000000051e127899 */ /* 0x000fe400080006ff */
[----:B------:R-:W-:Y:S01]  /*21d0*/  UIADD3.X UR47, UPT, UPT, URZ, UR37, URZ, UP1, !UPT ;  /* 0x00000025ff2f7290 */ /* 0x000fe20008ffe4ff */
[----:B------:R1:W2:Y:S01]  /*21e0*/  SYNCS.PHASECHK.TRANS64.TRYWAIT P2, [UR8+0xd0], R3 ;  /* 0x0000d003ff0075a7 */ /* 0x0002a20008041108 */
[----:B------:R-:W-:Y:S02]  /*21f0*/  ULEA UR8, UR38, UR22, 0xc ;  /* 0x0000001626087291 */ /* 0x000fe4000f8e60ff */
[----:B------:R-:W-:Y:S02]  /*2200*/  UPRMT UR48, UR41, 0x5410, URZ ;  /* 0x0000541029307896 */ /* 0x000fe400080000ff */
[----:B------:R-:W-:Y:S02]  /*2210*/  UIADD3 UR16, UPT, UPT, UR8, 0x3600, URZ ;  /* 0x0000360008107890 */ /* 0x000fe4000fffe0ff */
[----:B------:R-:W-:Y:S02]  /*2220*/  UIADD3 UR44, UP0, UPT, UR36, 0x180, URZ ;  /* 0x00000180242c7890 */ /* 0x000fe4000ff1e0ff */
[----:B------:R-:W-:Y:S02]  /*2230*/  UIADD3 UR8, UPT, UPT, UR8, 0x1d600, URZ ;  /* 0x0001d60008087890 */ /* 0x000fe4000fffe0ff */
[----:B------:R-:W-:Y:S02]  /*2240*/  UIADD3.X UR45, UPT, UPT, URZ, UR37, URZ, UP0, !UPT ;  /* 0x00000025ff2d7290 */ /* 0x000fe400087fe4ff */
[----:B------:R-:W-:Y:S01]  /*2250*/  UIADD3 UR38, UPT, UPT, UR29, 0x1, URZ ;  /* 0x000000011d267890 */ /* 0x000fe2000fffe0ff */
[----:B------:R1:W-:Y:S01]  /*2260*/  UTMALDG.4D.IM2COL [UR16], [UR46], UR48 ;  /* 0x000000102e0073b4 */ /* 0x0003e20008058030 */
[----:B------:R-:W-:Y:S02]  /*2270*/  @UP2 UIADD3 UR38, UPT, UPT, UR29, URZ, URZ ;  /* 0x000000ff1d262290 */ /* 0x000fe4000fffe0ff */
[----:B------:R-:W-:Y:S02]  /*2280*/  UIADD3 UR41, UPT, UPT, UR30, 0x1, URZ ;  /* 0x000000011e297890 */ /* 0x000fe4000fffe0ff */
[----:B------:R-:W-:Y:S02]  /*2290*/  UISETP.NE.AND UP0, UPT, UR38, UR25, UPT ;  /* 0x000000192600728c */ /* 0x000fe4000bf05270 */
[----:B------:R-:W-:Y:S01]  /*22a0*/  UIADD3 UR49, UPT, UPT, UR40, -0x1, URZ ;  /* 0xffffffff28317890 */ /* 0x000fe2000fffe0ff */
[----:B------:R-:W-:Y:S01]  /*22b0*/  UMOV UR42, 0x0 ;  /* 0x00000000002a7882 */ /* 0x000fe20000000000 */
[----:B------:R-:W-:Y:S01]  /*22c0*/  UMOV UR43, 0x10000000 ;  /* 0x10000000002b7882 */ /* 0x000fe20000000000 */
[----:B------:R-:W-:Y:S01]  /*22d0*/  UMOV UR10, UR26 ;  /* 0x0000001a000a7c82 */ /* 0x000fe20008000000 */
[----:B------:R-:W-:Y:S01]  /*22e0*/  UMOV UR12, UR28 ;  /* 0x0000001c000c7c82 */ /* 0x000fe20008000000 */
[----:B------:R-:W-:Y:S01]  /*22f0*/  USEL UR28, UR39, URZ, UP2 ;  /* 0x000000ff271c7287 */ /* 0x000fe20009000000 */
[----:B------:R-:W-:Y:S03]  /*2300*/  UMOV UR13, UR29 ;  /* 0x0000001d000d7c82 */ /* 0x000fe60008000000 */
[----:B------:R-:W-:Y:S02]  /*2310*/  @UP0 UIADD3 UR41, UPT, UPT, UR30, URZ, URZ ;  /* 0x000000ff1e290290 */ /* 0x000fe4000fffe0ff */
[----:B------:R-:W-:Y:S01]  /*2320*/  USEL UR29, UR38, URZ, UP0 ;  /* 0x000000ff261d7287 */ /* 0x000fe20008000000 */
[----:B------:R-:W-:Y:S01]  /*2330*/  UMOV UR9, UR17 ;  /* 0x0000001100097c82 */ /* 0x000fe20008000000 */
[----:B------:R-:W-:Y:S01]  /*2340*/  UMOV UR11, UR18 ;  /* 0x00000012000b7c82 */ /* 0x000fe20008000000 */
[----:B------:R-:W-:Y:S01]  /*2350*/  UISETP.GT.U32.AND UP0, UPT, UR40, 0x1, UPT ;  /* 0x000000012800788c */ /* 0x000fe2000bf04070 */
[----:B------:R1:W-:Y:S01]  /*2360*/  UTMALDG.4D [UR8], [UR44], desc[UR42] ;  /* 0x00002a082c0075b4 */ /* 0x0003e20008019000 */
[----:B------:R-:W-:Y:S01]  /*2370*/  UMOV UR38, UR32 ;  /* 0x0000002000267c82 */ /* 0x000fe20008000000 */
[----:B------:R-:W-:Y:S01]  /*2380*/  UMOV UR40, UR49 ;  /* 0x0000003100287c82 */ /* 0x000fe20008000000 */
[----:B------:R-:W-:Y:S05]  /*2390*/  UMOV UR30, UR41 ;  /* 0x00000029001e7c82 */ /* 0x000fea0008000000 */
[----:B-1----:R-:W-:Y:S05]  /*23a0*/  BRA.U UP0, `(.L_x_29) ;  /* 0xfffffffd001c7547 */ /* 0x002fea000b83ffff */
.L_x_24:
[----:B------:R-:W-:Y:S01]  /*23b0*/  SHF.L.U32 R3, R10, 0x1f, RZ ;  /* 0x0000001f0a037819 */ /* 0x000fe200000006ff */
[----:B------:R-:W-:-:S03]  /*23c0*/  NOP ;  /* 0x0000000000007918 */ /* 0x000fc60000000000 */
[----:B------:R-:W4:Y:S02]  /*23d0*/  SYNCS.PHASECHK.TRANS64.TRYWAIT P1, [UR22+0x1e0], R3 ;  /* 0x0001e003ff0075a7 */ /* 0x000f240008021116 */
[----:B----4-:R-:W-:Y:S05]  /*23e0*/  @!P1 BRA `(.L_x_30) ;  /* 0x0000005800e09947 */ /* 0x010fea0003800000 */
.L_x_133:
[----:B------:R-:W4:Y:S01]  /*23f0*/  LDS.128 R4, [UR22+0x220] ;  /* 0x00022016ff047984 */ /* 0x000f220008000c00 */
[----:B------:R-:W-:Y:S01]  /*2400*/  UIADD3 UR4, UPT, UPT, UR22, 0x1e8, URZ ;  /* 0x000001e816047890 */ /* 0x000fe2000fffe0ff */
[----:B------:R-:W-:Y:S01]  /*2410*/  ISETP.GE.AND P1, PT, R26, 0x1, PT ;  /* 0x000000011a00780c */ /* 0x000fe20003f26270 */
[----:B------:R-:W-:Y:S01]  /*2420*/  @!PT LDS RZ, [RZ] ;  /* 0x00000000fffff984 */ /* 0x000fe20000000800 */
[----:B------:R-:W-:Y:S01]  /*2430*/  @!PT LDS RZ, [RZ] ;  /* 0x00000000fffff984 */ /* 0x000fe20000000800 */
[----:B------:R-:W-:Y:S01]  /*2440*/  @!PT LDS RZ, [RZ] ;  /* 0x00000000fffff984 */ /* 0x000fe20000000800 */
[----:B------:R-:W-:Y:S01]  /*2450*/  @!PT LDS RZ, [RZ] ;  /* 0x00000000fffff984 */ /* 0x000fe20000000800 */
[----:B------:R1:W-:Y:S06]  /*2460*/  MEMBAR.ALL.CTA ;  /* 0x0000000000007992 */ /* 0x0003ec0000008000 */
[----:B-1----:R-:W1:Y:S01]  /*2470*/  FENCE.VIEW.ASYNC.S ;  /* 0x00000000000073c6 */ /* 0x002e620000000000 */
[----:B------:R-:W-:-:S09]  /*2480*/  UPRMT UR4, URZ, 0x654, UR4 ;  /* 0x00000654ff047896 */ /* 0x000fd20008000004 */
[----:B-1----:R-:W-:Y:S01]  /*2490*/  SYNCS.ARRIVE.TRANS64.RED.A1T0 RZ, [UR4], RZ ;  /* 0x000000ffffff79a7 */ /* 0x002fe20008100404 */
[----:B----4-:R-:W-:-:S13]  /*24a0*/  LOP3.LUT P4, RZ, R6, 0x1, RZ, 0xc0, !PT ;  /* 0x0000000106ff7812 */ /* 0x010fda000788c0ff */
[----:B------:R-:W-:Y:S02]  /*24b0*/  @P4 MOV R15, R4 ;  /* 0x00000004000f4202 */ /* 0x000fe40000000f00 */
[----:B------:R-:W-:Y:S01]  /*24c0*/  @P4 LOP3.LUT R13, R5, 0xffff, RZ, 0xc0, !PT ;  /* 0x0000ffff050d4812 */ /* 0x000fe200078ec0ff */
[----:B------:R-:W-:Y:S06]  /*24d0*/  @!P1 BRA `(.L_x_31) ;  /* 0x0000000000b89947 */ /* 0x000fec0003800000 */
[----:B------:R-:W1:Y:S01]  /*24e0*/  LDC.64 R4, c[0x0][0xb18] ;  /* 0x0002c600ff047b82 */ /* 0x000e620000000a00 */
[----:B--2---:R-:W-:-:S07]  /*24f0*/  ISETP.NE.AND P3, PT, R26, 0x1, PT ;  /* 0x000000011a00780c */ /* 0x004fce0003f65270 */
[----:B------:R-:W2:Y:S08]  /*2500*/  LDC.64 R6, c[0x0][0xb10] ;  /* 0x0002c400ff067b82 */ /* 0x000eb00000000a00 */
[----:B------:R-:W4:Y:S08]  /*2510*/  LDC R8, c[0x0][0xb20] ;  /* 0x0002c800ff087b82 */ /* 0x000f300000000800 */
[----:B------:R-:W3:Y:S01]  /*2520*/  LDC R12, c[0x0][0xb0c] ;  /* 0x0002c300ff0c7b82 */ /* 0x000ee20000000800 */
[----:B-1----:R-:W-:Y:S01]  /*2530*/  IMAD.HI.U32 R9, R0, R5, RZ ;  /* 0x0000000500097227 */ /* 0x002fe200078e00ff */
[----:B------:R-:W-:-:S03]  /*2540*/  ISETP.NE.AND P1, PT, R4, 0x1, PT ;  /* 0x000000010400780c */ /* 0x000fc60003f25270 */
[----:B------:R-:W-:-:S03]  /*2550*/  IMAD.HI.U32 R5, R13, R5, RZ ;  /* 0x000000050d057227 */ /* 0x000fc600078e00ff */
[----:B------:R-:W1:Y:S01]  /*2560*/  LDC.64 R2, c[0x0][0xb28] ;  /* 0x0002ca00ff027b82 */ /* 0x000e620000000a00 */
[----:B--2---:R-:W-:-:S04]  /*2570*/  IMAD.HI.U32 R14, R11, R6, RZ ;  /* 0x000000060b0e7227 */ /* 0x004fc800078e00ff */
[----:B------:R-:W-:Y:S01]  /*2580*/  IMAD.HI.U32 R16, R15, R6, RZ ;  /* 0x000000060f107227 */ /* 0x000fe200078e00ff */
[----:B------:R-:W-:Y:S02]  /*2590*/  SHF.R.U32.HI R14, RZ, R7, R14 ;  /* 0x00000007ff0e7219 */ /* 0x000fe4000001160e */
[-C--:B----4-:R-:W-:Y:S02]  /*25a0*/  SHF.R.U32.HI R9, RZ, R8.reuse, R9 ;  /* 0x00000008ff097219 */ /* 0x090fe40000011609 */
[----:B------:R-:W-:Y:S02]  /*25b0*/  SHF.R.U32.HI R8, RZ, R8, R5 ;  /* 0x00000008ff087219 */ /* 0x000fe40000011605 */
[----:B------:R-:W-:Y:S02]  /*25c0*/  SEL R9, R0, R9, !P1 ;  /* 0x0000000900097207 */ /* 0x000fe40004800000 */
[----:B------:R-:W-:Y:S02]  /*25d0*/  SHF.R.U32.HI R16, RZ, R7, R16 ;  /* 0x00000007ff107219 */ /* 0x000fe40000011610 */
[----:B---3--:R-:W-:-:S02]  /*25e0*/  ISETP.NE.AND P2, PT, R12, 0x1, PT ;  /* 0x000000010c00780c */ /* 0x008fc40003f45270 */
[----:B------:R-:W-:Y:S02]  /*25f0*/  SEL R5, R13, R8, !P1 ;  /* 0x000000080d057207 */ /* 0x000fe40004800000 */
[----:B------:R-:W-:Y:S02]  /*2600*/  SEL R17, R11, R14, !P2 ;  /* 0x0000000e0b117207 */ /* 0x000fe40005000000 */
[----:B------:R-:W-:Y:S01]  /*2610*/  SEL R7, R15, R16, !P2 ;  /* 0x000000100f077207 */ /* 0x000fe20005000000 */
[----:B-1----:R-:W-:-:S04]  /*2620*/  IMAD.HI.U32 R14, R9, R2, RZ ;  /* 0x00000002090e7227 */ /* 0x002fc800078e00ff */
[----:B------:R-:W-:Y:S01]  /*2630*/  IMAD.HI.U32 R6, R17, R2, RZ ;  /* 0x0000000211067227 */ /* 0x000fe200078e00ff */
[----:B------:R-:W-:-:S04]  /*2640*/  @P3 SHF.R.U32.HI R9, RZ, R3, R14 ;  /* 0x00000003ff093219 */ /* 0x000fc8000001160e */
        /* <DEDUP_REMOVED lines=8> */
[----:B------:R-:W-:-:S04]  /*26d0*/  @!P1 IMAD.HI.U32 R8, R7, R2, RZ ;  /* 0x0000000207089227 */ /* 0x000fc800078e00ff */
[----:B------:R-:W-:Y:S01]  /*26e0*/  IMAD.MOV R2, RZ, RZ, -R6 ;  /* 0x000000ffff027224 */ /* 0x000fe200078e0a06 */
[----:B------:R-:W-:-:S03]  /*26f0*/  @!P1 SHF.R.U32.HI R8, RZ, R3, R8 ;  /* 0x00000003ff089219 */ /* 0x000fc60000011608 */
[----:B------:R-:W-:Y:S01]  /*2700*/  IMAD R2, R26, R2, R5 ;  /* 0x000000021a027224 */ /* 0x000fe200078e0205 */
[----:B------:R-:W-:Y:S02]  /*2710*/  @!P1 SEL R3, R7, R8, !P3 ;  /* 0x0000000807039207 */ /* 0x000fe40005800000 */
[----:B------:R-:W-:-:S03]  /*2720*/  IADD3 R8, PT, PT, -R5, RZ, RZ ;  /* 0x000000ff05087210 */ /* 0x000fc60007ffe1ff */
[--C-:B------:R-:W-:Y:S02]  /*2730*/  @!P1 IMAD.IADD R6, R6, 0x1, -R3.reuse ;  /* 0x0000000106069824 */ /* 0x100fe400078e0a03 */
[----:B------:R-:W-:Y:S01]  /*2740*/  @!P1 IMAD R3, R2, R17, R3 ;  /* 0x0000001102039224 */ /* 0x000fe200078e0203 */
[----:B------:R-:W-:Y:S01]  /*2750*/  IADD3 R2, PT, PT, -R7, RZ, RZ ;  /* 0x000000ff07027210 */ /* 0x000fe20007ffe1ff */
[----:B------:R-:W-:Y:S02]  /*2760*/  @!P1 IMAD R5, R26, R6, R7 ;  /* 0x000000061a059224 */ /* 0x000fe400078e0207 */
[----:B------:R-:W-:Y:S02]  /*2770*/  IMAD R8, R4, R8, R13 ;  /* 0x0000000804087224 */ /* 0x000fe400078e020d */
[----:B------:R-:W-:Y:S02]  /*2780*/  @!P1 IMAD.MOV.U32 R7, RZ, RZ, R3 ;  /* 0x000000ffff079224 */ /* 0x000fe400078e0003 */
[----:B------:R-:W-:-:S02]  /*2790*/  IMAD R2, R12, R2, R15 ;  /* 0x000000020c027224 */ /* 0x000fc400078e020f */
[----:B------:R-:W-:Y:S02]  /*27a0*/  IMAD R13, R5, R4, R8 ;  /* 0x00000004050d7224 */ /* 0x000fe400078e0208 */
[----:B------:R-:W-:Y:S02]  /*27b0*/  IMAD R15, R7, R12, R2 ;  /* 0x0000000c070f7224 */ /* 0x000fe400078e0202 */
.L_x_31:
[----:B------:R-:W1:Y:S02]  /*27c0*/  LDCU UR4, c[0x0][0xb30] ;  /* 0x00016600ff0477ac */ /* 0x000e640008000800 */
[----:B-1----:R-:W-:-:S09]  /*27d0*/  UISETP.NE.AND UP0, UPT, UR4, 0x1, UPT ;  /* 0x000000010400788c */ /* 0x002fd2000bf05270 */
[----:B------:R-:W-:Y:S05]  /*27e0*/  BRA.U UP0, `(.L_x_32) ;  /* 0x0000000100407547 */ /* 0x000fea000b800000 */
[----:B------:R-:W1:Y:S08]  /*27f0*/  LDC.64 R4, c[0x0][0xb10] ;  /* 0x0002c400ff047b82 */ /* 0x000e700000000a00 */
[----:B------:R-:W4:Y:S08]  /*2800*/  LDC.64 R2, c[0x0][0xb18] ;  /* 0x0002c600ff027b82 */ /* 0x000f300000000a00 */
[----:B------:R-:W2:Y:S08]  /*2810*/  LDC R6, c[0x0][0xb20] ;  /* 0x0002c800ff067b82 */ /* 0x000eb00000000800 */
[----:B------:R-:W3:Y:S01]  /*2820*/  LDC R8, c[0x0][0xb0c] ;  /* 0x0002c300ff087b82 */ /* 0x000ee20000000800 */
[----:B-1----:R-:W-:-:S05]  /*2830*/  IMAD.HI.U32 R4, R15, R4, RZ ;  /* 0x000000040f047227 */ /* 0x002fca00078e00ff */
[----:B------:R-:W-:Y:S01]  /*2840*/  SHF.R.U32.HI R4, RZ, R5, R4 ;  /* 0x00000005ff047219 */ /* 0x000fe20000011604 */
[----:B----4-:R-:W-:Y:S01]  /*2850*/  IMAD.HI.U32 R3, R13, R3, RZ ;  /* 0x000000030d037227 */ /* 0x010fe200078e00ff */
[----:B------:R-:W-:-:S04]  /*2860*/  ISETP.NE.AND P1, PT, R2, 0x1, PT ;  /* 0x000000010200780c */ /* 0x000fc80003f25270 */
[----:B--2---:R-:W-:-:S04]  /*2870*/  SHF.R.U32.HI R6, RZ, R6, R3 ;  /* 0x00000006ff067219 */ /* 0x004fc80000011603 */
[----:B------:R-:W-:Y:S02]  /*2880*/  SEL R3, R13, R6, !P1 ;  /* 0x000000060d037207 */ /* 0x000fe40004800000 */
[----:B---3--:R-:W-:-:S04]  /*2890*/  ISETP.NE.AND P2, PT, R8, 0x1, PT ;  /* 0x000000010800780c */ /* 0x008fc80003f45270 */
[----:B------:R-:W-:-:S05]  /*28a0*/  SEL R4, R15, R4, !P2 ;  /* 0x000000040f047207 */ /* 0x000fca0005000000 */
[----:B------:R-:W-:Y:S02]  /*28b0*/  IMAD.IADD R5, R3, 0x1, -R4 ;  /* 0x0000000103057824 */ /* 0x000fe400078e0a04 */
[----:B------:R-:W-:Y:S02]  /*28c0*/  IMAD.IADD R3, R4, 0x1, -R3 ;  /* 0x0000000104037824 */ /* 0x000fe400078e0a03 */
[----:B------:R-:W-:Y:S02]  /*28d0*/  IMAD R15, R5, R8, R15 ;  /* 0x00000008050f7224 */ /* 0x000fe400078e020f */
[----:B------:R-:W-:-:S07]  /*28e0*/  IMAD R13, R3, R2, R13 ;  /* 0x00000002030d7224 */ /* 0x000fce00078e020d */
.L_x_32:
[----:B------:R-:W-:Y:S01]  /*28f0*/  UMOV UR20, UR31 ;  /* 0x0000001f00147c82 */ /* 0x000fe20008000000 */
[----:B------:R-:W-:Y:S01]  /*2900*/  PLOP3.LUT P1, PT, PT, PT, PT, 0x80, 0x8 ;  /* 0x000000000008781c */ /* 0x000fe20003f2f070 */
[----:B------:R-:W-:Y:S01]  /*2910*/  IMAD.IADD R45, R15, 0x1, R64 ;  /* 0x000000010f2d7824 */ /* 0x000fe200078e0240 */
[----:B------:R-:W-:Y:S01]  /*2920*/  LOP3.LUT R10, R10, 0x1, RZ, 0x3c, !PT ;  /* 0x000000010a0a7812 */ /* 0x000fe200078e3cff */
[----:B------:R-:W-:Y:S01]  /*2930*/  IMAD.IADD R18, R13, 0x1, R62 ;  /* 0x000000010d127824 */ /* 0x000fe200078e023e */
[----:B------:R-:W-:Y:S09]  /*2940*/  @P4 BRA `(.L_x_33) ;  /* 0xffffffec00684947 */ /* 0x000ff2000383ffff */
[----:B------:R-:W-:Y:S01]  /*2950*/  UIADD3 UR22, UPT, UPT, UR22, 0xd0, URZ ;  /* 0x000000d016167890 */ /* 0x000fe2000fffe0ff */
[----:B------:R-:W-:-:S03]  /*2960*/  MOV R3, UR33 ;  /* 0x0000002100037c02 */ /* 0x000fc60008000f00 */
[----:B------:R-:W-:Y:S01]  /*2970*/  ULEA UR4, UR32, UR22, 0x3 ;  /* 0x0000001620047291 */ /* 0x000fe2000f8e18ff */
[----:B------:R-:W-:-:S08]  /*2980*/  SHF.L.U32 R3, R3, 0x1f, RZ ;  /* 0x0000001f03037819 */ /* 0x000fd000000006ff */
[----:B------:R-:W1:Y:S02]  /*2990*/  SYNCS.PHASECHK.TRANS64.TRYWAIT P0, [UR4], R3 ;  /* 0x00000003ff0075a7 */ /* 0x000e640008001104 */
[----:B-1----:R-:W-:Y:S05]  /*29a0*/  @!P0 BRA `(.L_x_34) ;  /* 0x0000005400888947 */ /* 0x002fea0003800000 */
.L_x_135:
[----:B------:R-:W-:-:S04]  /*29b0*/  UIADD3 UR6, UPT, UPT, UR32, 0x1, URZ ;  /* 0x0000000120067890 */ /* 0x000fc8000fffe0ff */
[----:B------:R-:W-:-:S04]  /*29c0*/  UISETP.NE.AND UP0, UPT, UR6, 0x1a, UPT ;  /* 0x0000001a0600788c */ /* 0x000fc8000bf05270 */
[----:B------:R-:W-:Y:S02]  /*29d0*/  USEL UR5, URZ, 0x1, UP0 ;  /* 0x00000001ff057887 */ /* 0x000fe40008000000 */
[----:B------:R-:W-:Y:S02]  /*29e0*/  USEL UR6, UR6, URZ, UP0 ;  /* 0x000000ff06067287 */ /* 0x000fe40008000000 */
[----:B------:R-:W-:Y:S02]  /*29f0*/  ULOP3.LUT UR5, UR33, UR5, URZ, 0x3c, !UPT ;  /* 0x0000000521057292 */ /* 0x000fe4000f8e3cff */
[----:B------:R-:W-:-:S04]  /*2a00*/  ULEA UR4, UR6, UR22, 0x3 ;  /* 0x0000001606047291 */ /* 0x000fc8000f8e18ff */
[----:B-1----:R-:W-:-:S04]  /*2a10*/  MOV R3, UR5 ;  /* 0x0000000500037c02 */ /* 0x002fc80008000f00 */
[----:B------:R-:W-:-:S04]  /*2a20*/  SHF.L.U32 R3, R3, 0x1f, RZ ;  /* 0x0000001f03037819 */ /* 0x000fc800000006ff */
[----:B------:R-:W1:Y:S02]  /*2a30*/  SYNCS.PHASECHK.TRANS64.TRYWAIT P0, [UR4], R3 ;  /* 0x00000003ff0075a7 */ /* 0x000e640008001104 */
[----:B-1----:R-:W-:Y:S05]  /*2a40*/  @!P0 BRA `(.L_x_35) ;  /* 0x0000005400788947 */ /* 0x002fea0003800000 */
.L_x_137:
        /* <DEDUP_REMOVED lines=10> */
.L_x_139:
        /* <DEDUP_REMOVED lines=10> */
.L_x_141:
        /* <DEDUP_REMOVED lines=10> */
.L_x_143:
        /* <DEDUP_REMOVED lines=10> */
.L_x_145:
        /* <DEDUP_REMOVED lines=10> */
.L_x_147:
        /* <DEDUP_REMOVED lines=10> */
.L_x_149:
        /* <DEDUP_REMOVED lines=10> */
.L_x_151:
        /* <DEDUP_REMOVED lines=10> */
.L_x_153:
        /* <DEDUP_REMOVED lines=10> */
.L_x_155:
        /* <DEDUP_REMOVED lines=10> */
.L_x_157:
        /* <DEDUP_REMOVED lines=10> */
.L_x_159:
        /* <DEDUP_REMOVED lines=10> */
.L_x_161:
        /* <DEDUP_REMOVED lines=10> */
.L_x_163:
        /* <DEDUP_REMOVED lines=10> */
.L_x_165:
        /* <DEDUP_REMOVED lines=10> */
.L_x_167:
        /* <DEDUP_REMOVED lines=10> */
.L_x_169:
        /* <DEDUP_REMOVED lines=10> */
.L_x_171:
        /* <DEDUP_REMOVED lines=10> */
.L_x_173:
        /* <DEDUP_REMOVED lines=10> */
.L_x_175:
        /* <DEDUP_REMOVED lines=10> */
.L_x_177:
        /* <DEDUP_REMOVED lines=10> */
.L_x_179:
        /* <DEDUP_REMOVED lines=10> */
.L_x_181:
        /* <DEDUP_REMOVED lines=10> */
.L_x_183:
[----:B------:R-:W-:-:S04]  /*38b0*/  UIADD3 UR6, UPT, UPT, UR6, 0x1, URZ ;  /* 0x0000000106067890 */ /* 0x000fc8000fffe0ff */
[----:B------:R-:W-:-:S04]  /*38c0*/  UISETP.NE.AND UP0, UPT, UR6, 0x1a, UPT ;  /* 0x0000001a0600788c */ /* 0x000fc8000bf05270 */
[----:B------:R-:W-:Y:S02]  /*38d0*/  USEL UR4, URZ, 0x1, UP0 ;  /* 0x00000001ff047887 */ /* 0x000fe40008000000 */
[----:B------:R-:W-:Y:S02]  /*38e0*/  USEL UR6, UR6, URZ, UP0 ;  /* 0x000000ff06067287 */ /* 0x000fe40008000000 */
[----:B------:R-:W-:Y:S02]  /*38f0*/  ULOP3.LUT UR4, UR5, UR4, URZ, 0x3c, !UPT ;  /* 0x0000000405047292 */ /* 0x000fe4000f8e3cff */
[----:B------:R-:W-:-:S04]  /*3900*/  ULEA UR6, UR6, UR22, 0x3 ;  /* 0x0000001606067291 */ /* 0x000fc8000f8e18ff */
[----:B------:R-:W-:Y:S02]  /*3910*/  IMAD.U32 R2, RZ, RZ, UR4 ;  /* 0x00000004ff027e24 */ /* 0x000fe4000f8e00ff */
[----:B-1----:R-:W-:-:S03]  /*3920*/  MOV R0, UR6 ;  /* 0x0000000600007c02 */ /* 0x002fc60008000f00 */
[----:B------:R-:W-:-:S07]  /*3930*/  SHF.L.U32 R3, R2, 0x1f, RZ ;  /* 0x0000001f02037819 */ /* 0x000fce00000006ff */
.L_x_59:
[----:B-1----:R1:W4:Y:S02]  /*3940*/  SYNCS.PHASECHK.TRANS64.TRYWAIT P0, [R0+URZ], R3 ;  /* 0x00000003000075a7 */ /* 0x00232400080011ff */
[----:B----4-:R-:W-:Y:S05]  /*3950*/  @!P0 NANOSLEEP.SYNCS 0x989680 ;  /* 0x009896800000895d */ /* 0x010fea0003900000 */
[----:B------:R-:W4:Y:S02]  /*3960*/  @!P0 SYNCS.PHASECHK.TRANS64 P0, [R0+URZ], R3 ;  /* 0x00000003000085a7 */ /* 0x000f2400080010ff */
[----:B----4-:R-:W-:Y:S05]  /*3970*/  @P0 EXIT ;  /* 0x000000000000094d */ /* 0x010fea0003800000 */
[----:B------:R-:W-:Y:S05]  /*3980*/  BRA `(.L_x_59) ;  /* 0xfffffffc00ec7947 */ /* 0x000fea000383ffff */
.L_x_17:
[----:B------:R-:W-:-:S04]  /*3990*/  UISETP.NE.AND UP0, UPT, UR45, URZ, UPT ;  /* 0x000000ff2d00728c */ /* 0x000fc8000bf05270 */
[----:B------:R-:W-:-:S09]  /*39a0*/  UISETP.NE.OR UP0, UPT, UR6, 0x1, UP0 ;  /* 0x000000010600788c */ /* 0x000fd20008705670 */
[----:B------:R-:W-:Y:S05]  /*39b0*/  BRA.U UP0, `(.L_x_60) ;  /* 0x0000000100b07547 */ /* 0x000fea000b800000 */
[----:B------:R-:W-:Y:S01]  /*39c0*/  UMOV UR4, 0x400 ;  /* 0x0000040000047882 */ /* 0x000fe20000000000 */
[----:B------:R-:W-:Y:S01]  /*39d0*/  HFMA2 R3, -RZ, RZ, 0, 5.9604644775390625e-08 ;  /* 0x00000001ff037431 */ /* 0x000fe200000001ff */
[----:B------:R-:W-:Y:S01]  /*39e0*/  ULEA UR45, UR45, UR4, 0x18 ;  /* 0x000000042d2d7291 */ /* 0x000fe2000f8ec0ff */
[----:B------:R-:W-:Y:S01]  /*39f0*/  ISETP.NE.AND P0, PT, R2, RZ, PT ;  /* 0x000000ff0200720c */ /* 0x000fe20003f05270 */
[----:B------:R-:W-:Y:S02]  /*3a00*/  IMAD.MOV.U32 R8, RZ, RZ, RZ ;  /* 0x000000ffff087224 */ /* 0x000fe400078e00ff */
[----:B------:R-:W-:Y:S02]  /*3a10*/  UIADD3 UR6, UPT, UPT, UR45, 0x1e8, URZ ;  /* 0x000001e82d067890 */ /* 0x000fe4000fffe0ff */
[----:B------:R-:W-:Y:S02]  /*3a20*/  UIADD3 UR7, UPT, UPT, UR45, 0x1e0, URZ ;  /* 0x000001e02d077890 */ /* 0x000fe4000fffe0ff */
[----:B------:R-:W-:-:S12]  /*3a30*/  UPRMT UR6, URZ, 0x654, UR6 ;  /* 0x00000654ff067896 */ /* 0x000fd80008000006 */
.L_x_63:
[----:B------:R-:W-:Y:S01]  /*3a40*/  SHF.L.U32 R7, R3, 0x1f, RZ ;  /* 0x0000001f03077819 */ /* 0x000fe200000006ff */
[----:B------:R-:W-:Y:S02]  /*3a50*/  IMAD.U32 R9, RZ, RZ, UR7 ;  /* 0x00000007ff097e24 */ /* 0x000fe4000f8e00ff */
[----:B------:R-:W-:Y:S01]  /*3a60*/  @!P0 IMAD.MOV.U32 R5, RZ, RZ, 0x10 ;  /* 0x00000010ff058424 */ /* 0x000fe200078e00ff */
[----:B------:R-:W1:Y:S02]  /*3a70*/  SYNCS.PHASECHK.TRANS64.TRYWAIT P1, [UR45+0x1e8], R7 ;  /* 0x0001e807ff0075a7 */ /* 0x000e64000802112d */
[----:B------:R-:W-:-:S04]  /*3a80*/  PRMT R9, R2, 0x654, R9 ;  /* 0x0000065402097816 */ /* 0x000fc80000000009 */
[----:B------:R-:W-:Y:S01]  /*3a90*/  SEL R0, R9, R0, !P0 ;  /* 0x0000000009007207 */ /* 0x000fe20004000000 */
[----:B-1----:R-:W-:Y:S06]  /*3aa0*/  @!P1 BRA `(.L_x_61) ;  /* 0x0000004c00a09947 */ /* 0x002fec0003800000 */
.L_x_185:
[----:B------:R-:W-:Y:S01]  /*3ab0*/  UIADD3 UR4, UPT, UPT, UR45, 0x220, URZ ;  /* 0x000002202d047890 */ /* 0x000fe2000fffe0ff */
[----:B------:R2:W-:Y:S01]  /*3ac0*/  @!P0 SYNCS.ARRIVE.TRANS64.RED RZ, [R0+URZ], R5 ;  /* 0x0000000500ff89a7 */ /* 0x0005e200080004ff */
[----:B------:R-:W-:Y:S01]  /*3ad0*/  UIADD3 UR5, UPT, UPT, UR45, 0x1e0, URZ ;  /* 0x000001e02d057890 */ /* 0x000fe2000fffe0ff */
[----:B------:R-:W-:-:S08]  /*3ae0*/  LOP3.LUT R3, R3, 0x1, RZ, 0x3c, !PT ;  /* 0x0000000103037812 */ /* 0x000fd000078e3cff */
[----:B------:R-:W-:Y:S06]  /*3af0*/  UGETNEXTWORKID.BROADCAST [UR4], [UR5] ;  /* 0x00000000040073ca */ /* 0x000fec0008000100 */
[----:B--2---:R-:W-:-:S04]  /*3b00*/  SHF.L.U32 R5, R8, 0x1f, RZ ;  /* 0x0000001f08057819 */ /* 0x004fc800000006ff */
[----:B------:R-:W2:Y:S02]  /*3b10*/  SYNCS.PHASECHK.TRANS64.TRYWAIT P1, [UR45+0x1e0], R5 ;  /* 0x0001e005ff0075a7 */ /* 0x000ea4000802112d */
[----:B--2---:R-:W-:Y:S05]  /*3b20*/  @!P1 BRA `(.L_x_62) ;  /* 0x0000004c00989947 */ /* 0x004fea0003800000 */
.L_x_187:
[----:B-1----:R-:W1:Y:S01]  /*3b30*/  LDS.128 R4, [UR45+0x220] ;  /* 0x0002202dff047984 */ /* 0x002e620008000c00 */
[----:B------:R-:W-:Y:S01]  /*3b40*/  LOP3.LUT R8, R8, 0x1, RZ, 0x3c, !PT ;  /* 0x0000000108087812 */ /* 0x000fe200078e3cff */
[----:B------:R-:W-:Y:S01]  /*3b50*/  @!PT LDS RZ, [RZ] ;  /* 0x00000000fffff984 */ /* 0x000fe20000000800 */
[----:B------:R-:W-:Y:S01]  /*3b60*/  @!PT LDS RZ, [RZ] ;  /* 0x00000000fffff984 */ /* 0x000fe20000000800 */
[----:B------:R-:W-:Y:S01]  /*3b70*/  @!PT LDS RZ, [RZ] ;  /* 0x00000000fffff984 */ /* 0x000fe20000000800 */
[----:B------:R-:W-:Y:S01]  /*3b80*/  @!PT LDS RZ, [RZ] ;  /* 0x00000000fffff984 */ /* 0x000fe20000000800 */
[----:B------:R2:W-:Y:S06]  /*3b90*/  MEMBAR.ALL.CTA ;  /* 0x0000000000007992 */ /* 0x0005ec0000008000 */
[----:B--2---:R-:W2:Y:S02]  /*3ba0*/  FENCE.VIEW.ASYNC.S ;  /* 0x00000000000073c6 */ /* 0x004ea40000000000 */
[----:B--2---:R-:W-:Y:S01]  /*3bb0*/  SYNCS.ARRIVE.TRANS64.RED.A1T0 RZ, [UR6], RZ ;  /* 0x000000ffffff79a7 */ /* 0x004fe20008100406 */
[----:B-1----:R-:W-:-:S13]  /*3bc0*/  LOP3.LUT P1, RZ, R6, 0x1, RZ, 0xc0, !PT ;  /* 0x0000000106ff7812 */ /* 0x002fda000782c0ff */
[----:B------:R-:W-:Y:S05]  /*3bd0*/  @P1 BRA `(.L_x_63) ;  /* 0xfffffffc00981947 */ /* 0x000fea000383ffff */
[----:B------:R-:W-:-:S04]  /*3be0*/  SHF.L.U32 R0, R3, 0x1f, RZ ;  /* 0x0000001f03007819 */ /* 0x000fc800000006ff */
[----:B------:R-:W1:Y:S02]  /*3bf0*/  SYNCS.PHASECHK.TRANS64 P0, [UR45+0x1e8], R0 ;  /* 0x0001e800ff0075a7 */ /* 0x000e64000800102d */
[----:B-1----:R-:W-:Y:S05]  /*3c00*/  @P0 EXIT ;  /* 0x000000000000094d */ /* 0x002fea0003800000 */
[----:B------:R-:W-:-:S07]  /*3c10*/  MOV R0, UR45 ;  /* 0x0000002d00007c02 */ /* 0x000fce0008000f00 */
.L_x_64:
[----:B-1----:R-:W-:-:S04]  /*3c20*/  SHF.L.U32 R5, R3, 0x1f, RZ ;  /* 0x0000001f03057819 */ /* 0x002fc800000006ff */
[----:B------:R1:W2:Y:S03]  /*3c30*/  SYNCS.PHASECHK.TRANS64.TRYWAIT P0, [R0+URZ+0x1e8], R5 ;  /* 0x0001e805000075a7 */ /* 0x0002a600080011ff */
[----:B--2---:R-:W-:Y:S05]  /*3c40*/  @!P0 NANOSLEEP.SYNCS 0x989680 ;  /* 0x009896800000895d */ /* 0x004fea0003900000 */
[----:B------:R-:W2:Y:S02]  /*3c50*/  @!P0 SYNCS.PHASECHK.TRANS64 P0, [R0+URZ+0x1e8], R5 ;  /* 0x0001e805000085a7 */ /* 0x000ea400080010ff */
[----:B--2---:R-:W-:Y:S05]  /*3c60*/  @P0 EXIT ;  /* 0x000000000000094d */ /* 0x004fea0003800000 */
[----:B------:R-:W-:Y:S05]  /*3c70*/  BRA `(.L_x_64) ;  /* 0xfffffffc00e87947 */ /* 0x000fea000383ffff */
.L_x_60:
[----:B------:R-:W-:-:S09]  /*3c80*/  UISETP.NE.AND UP0, UPT, UR6, URZ, UPT ;  /* 0x000000ff0600728c */ /* 0x000fd2000bf05270 */
[----:B------:R-:W-:Y:S05]  /*3c90*/  BRA.U UP0, `(.L_x_65) ;  /* 0x0000000d00387547 */ /* 0x000fea000b800000 */
[----:B------:R-:W-:Y:S01]  /*3ca0*/  UMOV UR4, 0x40 ;  /* 0x0000004000047882 */ /* 0x000fe20000000000 */
[----:B------:R-:W-:Y:S01]  /*3cb0*/  NOP ;  /* 0x0000000000007918 */ /* 0x000fe20000000000 */
[----:B------:R-:W-:Y:S01]  /*3cc0*/  ULEA UR4, UR45, UR4, 0x18 ;  /* 0x000000042d047291 */ /* 0x000fe2000f8ec0ff */
[----:B------:R-:W-:Y:S02]  /*3cd0*/  UMOV UR5, 0x400 ;  /* 0x0000040000057882 */ /* 0x000fe40000000000 */
[----:B------:R-:W-:-:S06]  /*3ce0*/  ULEA UR45, UR45, UR5, 0x18 ;  /* 0x000000052d2d7291 */ /* 0x000fcc000f8ec0ff */
[----:B------:R-:W1:Y:S02]  /*3cf0*/  LDS.U8 R0, [UR4+0x1c] ;  /* 0x00001c04ff007984 */ /* 0x000e640008000000 */
[----:B-1----:R-:W-:-:S13]  /*3d00*/  ISETP.NE.AND P0, PT, R0, RZ, PT ;  /* 0x000000ff0000720c */ /* 0x002fda0003f05270 */
[----:B------:R-:W-:Y:S05]  /*3d10*/  @P0 BRA `(.L_x_66) ;  /* 0x0000000000580947 */ /* 0x000fea0003800000 */
[----:B------:R-:W-:-:S13]  /*3d20*/  ELECT P0, URZ, PT ;  /* 0x0000000000ff782f */ /* 0x000fda0003800000 */
[----:B------:R-:W-:Y:S05]  /*3d30*/  @!P0 BRA `(.L_x_67) ;  /* 0x0000000000608947 */ /* 0x000fea0003800000 */
[----:B------:R-:W-:Y:S01]  /*3d40*/  UMOV UR5, 0x10 ;  /* 0x0000001000057882 */ /* 0x000fe20000000000 */
[----:B------:R-:W-:Y:S01]  /*3d50*/  HFMA2 R0, -RZ, RZ, 0, 5.9604644775390625e-08 ;  /* 0x00000001ff007431 */ /* 0x000fe200000001ff */
[----:B------:R-:W-:-:S03]  /*3d60*/  MOV R2, 0xffff ;  /* 0x0000ffff00027802 */ /* 0x000fc60000000f00 */
[----:B------:R-:W-:Y:S04]  /*3d70*/  DEPBAR.LE SB1, 0x36 ;  /* 0x00009d800000791a */ /* 0x000fe80000000000 */
[----:B------:R-:W1:Y:S02]  /*3d80*/  UTCATOMSWS.FIND_AND_SET.ALIGN UP0, UR5, UR5 ;  /* 0x00000005000575e3 */ /* 0x000e640008000800 */
[----:B-1----:R-:W-:Y:S01]  /*3d90*/  MOV R3, UR5 ;  /* 0x0000000500037c02 */ /* 0x002fe20008000f00 */
[----:B------:R-:W-:Y:S06]  /*3da0*/  BRA.U UP0, `(.L_x_68) ;  /* 0x0000000100187547 */ /* 0x000fec000b800000 */
.L_x_69:
[----:B------:R-:W-:Y:S05]  /*3db0*/  NANOSLEEP 0x64 ;  /* 0x000000640000795d */ /* 0x000fea0003800000 */
[----:B------:R-:W-:-:S05]  /*3dc0*/  UMOV UR5, 0x10 ;  /* 0x0000001000057882 */ /* 0x000fca0000000000 */
[----:B------:R-:W-:Y:S04]  /*3dd0*/  DEPBAR.LE SB1, 0x36 ;  /* 0x00009d800000791a */ /* 0x000fe80000000000 */
[----:B------:R-:W1:Y:S02]  /*3de0*/  UTCATOMSWS.FIND_AND_SET.ALIGN UP0, UR5, UR5 ;  /* 0x00000005000575e3 */ /* 0x000e640008000800 */
[----:B-1----:R-:W-:Y:S01]  /*3df0*/  MOV R3, UR5 ;  /* 0x0000000500037c02 */ /* 0x002fe20008000f00 */
[----:B------:R-:W-:Y:S05]  /*3e00*/  BRA.U !UP0, `(.L_x_69) ;  /* 0xfffffffd08e87547 */ /* 0x000fea000b83ffff */
.L_x_68:
[-C--:B------:R-:W-:Y:S02]  /*3e10*/  SHF.L.U32 R2, R2, R3.reuse, RZ ;  /* 0x0000000302027219 */ /* 0x080fe400000006ff */
[----:B------:R-:W-:Y:S01]  /*3e20*/  SHF.L.U32 R0, R0, R3, RZ ;  /* 0x0000000300007219 */ /* 0x000fe200000006ff */
[----:B------:R-:W-:Y:S02]  /*3e30*/  IMAD.SHL.U32 R3, R3, 0x20, RZ ;  /* 0x0000002003037824 */ /* 0x000fe400078e00ff */
[----:B------:R1:W-:Y:S04]  /*3e40*/  ATOMS.OR RZ, [UR4+0x14], R2 ;  /* 0x00001402ffff798c */ /* 0x0003e8000b000004 */
[----:B------:R1:W-:Y:S04]  /*3e50*/  ATOMS.OR RZ, [UR4+0x18], R0 ;  /* 0x00001800ffff798c */ /* 0x0003e8000b000004 */
[----:B------:R1:W-:Y:S01]  /*3e60*/  STS [UR45+0x230], R3 ;  /* 0x00023003ff007988 */ /* 0x0003e2000800082d */
[----:B------:R-:W-:Y:S05]  /*3e70*/  BRA `(.L_x_67) ;  /* 0x0000000000107947 */ /* 0x000fea0003800000 */
.L_x_66:
[----:B------:R-:W-:Y:S02]  /*3e80*/  MOV R0, 0xffffffff ;  /* 0xffffffff00007802 */ /* 0x000fe40000000f00 */
[----:B------:R-:W-:-:S03]  /*3e90*/  MOV R2, 0x3ec0 ;  /* 0x00003ec000027802 */ /* 0x000fc60000000f00 */
[----:B------:R1:W-:Y:S04]  /*3ea0*/  STS [UR45+0x230], R0 ;  /* 0x00023000ff007988 */ /* 0x0003e8000800082d */
[----:B-1-3-5:R-:W-:Y:S05]  /*3eb0*/  CALL.REL.NOINC `($__internal_1_$__cuda_sm10x_tcgen05_guardrail_trap_phase_invalid_during_alloc) ;  /* 0x0000005000307944 */ /* 0x02afea0003c00000 */
.L_x_67:
[----:B------:R-:W-:Y:S05]  /*3ec0*/  WARPSYNC.ALL ;  /* 0x0000000000007948 */ /* 0x000fea0003800000 */
[----:B------:R-:W2:Y:S01]  /*3ed0*/  S2UR UR6, SR_CgaCtaId ;  /* 0x00000000000679c3 */ /* 0x000ea20000008800 */
[----:B------:R-:W-:Y:S01]  /*3ee0*/  UMOV UR4, 0x400 ;  /* 0x0000040000047882 */ /* 0x000fe20000000000 */
[----:B------:R-:W-:-:S06]  /*3ef0*/  NOP ;  /* 0x0000000000007918 */ /* 0x000fcc0000000000 */
[----:B------:R-:W-:Y:S06]  /*3f00*/  BAR.ARV 0x6, 0xa0 ;  /* 0x0182800000007b1d */ /* 0x000fec0000002000 */
[----:B------:R-:W-:Y:S01]  /*3f10*/  IMAD.MOV.U32 R8, RZ, RZ, 0x1 ;  /* 0x00000001ff087424 */ /* 0x000fe200078e00ff */
[----:B------:R-:W-:Y:S01]  /*3f20*/  UMOV UR14, URZ ;  /* 0x000000ff000e7c82 */ /* 0x000fe20008000000 */
[----:B------:R-:W-:Y:S01]  /*3f30*/  UMOV UR13, URZ ;  /* 0x000000ff000d7c82 */ /* 0x000fe20008000000 */
[----:B------:R-:W-:Y:S01]  /*3f40*/  UMOV UR20, 0x0 ;  /* 0x0000000000147882 */ /* 0x000fe20000000000 */
[----:B------:R-:W-:Y:S01]  /*3f50*/  UMOV UR21, 0x4110010 ;  /* 0x0411001000157882 */ /* 0x000fe20000000000 */
[----:B------:R-:W-:Y:S01]  /*3f60*/  UMOV UR18, 0x0 ;  /* 0x0000000000127882 */ /* 0x000fe20000000000 */
[----:B------:R-:W-:Y:S01]  /*3f70*/  UMOV UR19, 0x4110010 ;  /* 0x0411001000137882 */ /* 0x000fe20000000000 */
[----:B--2---:R-:W-:Y:S01]  /*3f80*/  ULEA UR6, UR6, UR4, 0x18 ;  /* 0x0000000406067291 */ /* 0x004fe2000f8ec0ff */
[----:B------:R-:W2:Y:S03]  /*3f90*/  LDCU.64 UR4, c[0x0][0x388] ;  /* 0x00007100ff0477ac */ /* 0x000ea60008000a00 */
[----:B------:R-:W-:-:S02]  /*3fa0*/  UIADD3 UR9, UPT, UPT, UR6, 0x3600, URZ ;  /* 0x0000360006097890 */ /* 0x000fc4000fffe0ff */
[----:B------:R-:W-:-:S03]  /*3fb0*/  UIADD3 UR16, UPT, UPT, UR6, 0x1d600, URZ ;  /* 0x0001d60006107890 */ /* 0x000fc6000fffe0ff */
[----:B------:R-:W1:Y:S01]  /*3fc0*/  LDS R9, [UR6+0x230] ;  /* 0x00023006ff097984 */ /* 0x000e620008000800 */
[----:B------:R-:W-:Y:S02]  /*3fd0*/  USHF.R.U32.HI UR9, URZ, 0x4, UR9 ;  /* 0x00000004ff097899 */ /* 0x000fe40008011609 */
[----:B------:R-:W-:Y:S02]  /*3fe0*/  USHF.R.U32.HI UR16, URZ, 0x4, UR16 ;  /* 0x00000004ff107899 */ /* 0x000fe40008011610 */
[----:B------:R-:W-:Y:S02]  /*3ff0*/  ULOP3.LUT UR9, UR9, 0x3fff, URZ, 0xc0, !UPT ;  /* 0x00003fff09097892 */ /* 0x000fe4000f8ec0ff */
[----:B------:R-:W-:Y:S02]  /*4000*/  ULOP3.LUT UR16, UR16, 0x3fff, URZ, 0xc0, !UPT ;  /* 0x00003fff10107892 */ /* 0x000fe4000f8ec0ff */
[----:B------:R-:W-:Y:S02]  /*4010*/  ULOP3.LUT UR9, UR9, 0x10000, URZ, 0xfc, !UPT ;  /* 0x0001000009097892 */ /* 0x000fe4000f8efcff */
[----:B--2---:R-:W-:-:S04]  /*4020*/  UIADD3 UR4, UPT, UPT, UR4, 0x1f, URZ ;  /* 0x0000001f04047890 */ /* 0x004fc8000fffe0ff */
[----:B------:R-:W-:-:S04]  /*4030*/  USHF.R.S32.HI UR7, URZ, 0x1f, UR4 ;  /* 0x0000001fff077899 */ /* 0x000fc80008011404 */
[----:B------:R-:W-:-:S03]  /*4040*/  ULEA.HI UR7, UR7, UR4, URZ, 0x5 ;  /* 0x0000000407077291 */ /* 0x000fc6000f8f28ff */
[----:B------:R-:W2:Y:S01]  /*4050*/  LDCU UR4, c[0x0][0x390] ;  /* 0x00007200ff0477ac */ /* 0x000ea20008000800 */
[----:B------:R-:W-:-:S04]  /*4060*/  USHF.R.S32.HI UR7, URZ, 0x5, UR7 ;  /* 0x00000005ff077899 */ /* 0x000fc80008011407 */
[----:B------:R-:W-:Y:S02]  /*4070*/  UIMAD UR7, UR7, UR5, URZ ;  /* 0x00000005070772a4 */ /* 0x000fe4000f8e02ff */
[----:B------:R-:W-:-:S04]  /*4080*/  UIADD3 UR5, UPT, UPT, UR6, 0x1e8, URZ ;  /* 0x000001e806057890 */ /* 0x000fc8000fffe0ff */
[----:B------:R-:W-:Y:S01]  /*4090*/  UPRMT UR5, URZ, 0x654, UR5 ;  /* 0x00000654ff057896 */ /* 0x000fe20008000005 */
[C---:B-1----:R-:W-:Y:S01]  /*40a0*/  VIADD R3, R9.reuse, 0x40 ;  /* 0x0000004009037836 */ /* 0x042fe20000000000 */
[----:B------:R-:W-:Y:S01]  /*40b0*/  LOP3.LUT R2, R9, 0xffff, RZ, 0xc0, !PT ;  /* 0x0000ffff09027812 */ /* 0x000fe200078ec0ff */
[----:B--2---:R-:W-:-:S03]  /*40c0*/  UIMAD UR4, UR7, UR4, URZ ;  /* 0x00000004070472a4 */ /* 0x004fc6000f8e02ff */
[----:B------:R-:W-:Y:S01]  /*40d0*/  LOP3.LUT R3, R3, 0xffff, RZ, 0xc0, !PT ;  /* 0x0000ffff03037812 */ /* 0x000fe200078ec0ff */
[----:B------:R-:W-:Y:S02]  /*40e0*/  UIADD3 UR15, UPT, UPT, UR4, -0x1, URZ ;  /* 0xffffffff040f7890 */ /* 0x000fe4000fffe0ff */
[----:B------:R-:W-:Y:S02]  /*40f0*/  UISETP.GE.AND UP2, UPT, UR4, 0x1, UPT ;  /* 0x000000010400788c */ /* 0x000fe4000bf46270 */
[----:B------:R1:W-:Y:S02]  /*4100*/  STL.64 [R1], R2 ;  /* 0x0000000201007387 */ /* 0x0003e40000100a00 */
[----:B-1----:R-:W-:-:S07]  /*4110*/  CS2R R2, SRZ ;  /* 0x0000000000027805 */ /* 0x002fce000001ff00 */
.L_x_76:
[----:B-1----:R-:W-:-:S04]  /*4120*/  SHF.L.U32 R5, R3, 0x1f, RZ ;  /* 0x0000001f03057819 */ /* 0x002fc800000006ff */
[----:B------:R-:W1:Y:S02]  /*4130*/  SYNCS.PHASECHK.TRANS64.TRYWAIT P0, [UR6+0x1e0], R5 ;  /* 0x0001e005ff0075a7 */ /* 0x000e640008001106 */
[----:B-12---:R-:W-:Y:S05]  /*4140*/  @!P0 BRA `(.L_x_70) ;  /* 0x0000004800288947 */ /* 0x006fea0003800000 */
.L_x_189:
[----:B-1----:R-:W1:Y:S01]  /*4150*/  LDS.128 R4, [UR6+0x220] ;  /* 0x00022006ff047984 */ /* 0x002e620008000c00 */
[----:B------:R-:W-:Y:S01]  /*4160*/  ULEA UR8, UR14, UR6, 0x3 ;  /* 0x000000060e087291 */ /* 0x000fe2000f8e18ff */
[----:B------:R-:W-:Y:S01]  /*4170*/  SHF.L.U32 R0, R8, 0x1f, RZ ;  /* 0x0000001f08007819 */ /* 0x000fe200000006ff */
[----:B------:R-:W-:Y:S01]  /*4180*/  @!PT LDS RZ, [RZ] ;  /* 0x00000000fffff984 */ /* 0x000fe20000000800 */
[----:B------:R-:W-:Y:S01]  /*4190*/  @!PT LDS RZ, [RZ] ;  /* 0x00000000fffff984 */ /* 0x000fe20000000800 */
[----:B------:R-:W-:Y:S01]  /*41a0*/  @!PT LDS RZ, [RZ] ;  /* 0x00000000fffff984 */ /* 0x000fe20000000800 */
[----:B------:R-:W-:Y:S01]  /*41b0*/  @!PT LDS RZ, [RZ] ;  /* 0x00000000fffff984 */ /* 0x000fe20000000800 */
[----:B------:R2:W-:Y:S06]  /*41c0*/  MEMBAR.ALL.CTA ;  /* 0x0000000000007992 */ /* 0x0005ec0000008000 */
[----:B--2---:R-:W2:Y:S02]  /*41d0*/  FENCE.VIEW.ASYNC.S ;  /* 0x00000000000073c6 */ /* 0x004ea40000000000 */
[----:B--2---:R-:W-:Y:S01]  /*41e0*/  SYNCS.ARRIVE.TRANS64.RED.A1T0 RZ, [UR5], RZ ;  /* 0x000000ffffff79a7 */ /* 0x004fe20008100405 */
[----:B------:R-:W2:Y:S01]  /*41f0*/  SYNCS.PHASECHK.TRANS64.TRYWAIT P0, [UR8+0x200], R0 ;  /* 0x00020000ff0075a7 */ /* 0x000ea20008001108 */
[----:B-1----:R-:W-:Y:S01]  /*4200*/  LOP3.LUT P2, RZ, R6, 0x1, RZ, 0xc0, !PT ;  /* 0x0000000106ff7812 */ /* 0x002fe2000784c0ff */
[----:B--2---:R-:W-:-:S12]  /*4210*/  @!P0 BRA `(.L_x_71) ;  /* 0x00000048000c8947 */ /* 0x004fd80003800000 */
.L_x_191:
[----:B------:R-:W-:Y:S05]  /*4220*/  BRA.U !UP2, `(.L_x_72) ;  /* 0x000000010ac47547 */ /* 0x000fea000b800000 */
[----:B-1----:R-:W-:Y:S01]  /*4230*/  IMAD.U32 R0, RZ, RZ, UR14 ;  /* 0x0000000eff007e24 */ /* 0x002fe2000f8e00ff */
[----:B------:R-:W-:-:S04]  /*4240*/  ULEA UR4, UR13, UR6, 0x3 ;  /* 0x000000060d047291 */ /* 0x000fc8000f8e18ff */
[----:B------:R-:W-:Y:S02]  /*4250*/  LEA R4, R0, R1, 0x2 ;  /* 0x0000000100047211 */ /* 0x000fe400078e10ff */
[----:B------:R-:W-:-:S04]  /*4260*/  SHF.L.U32 R0, R2, 0x1f, RZ ;  /* 0x0000001f02007819 */ /* 0x000fc800000006ff */
[----:B------:R-:W5:Y:S01]  /*4270*/  LDL R4, [R4] ;  /* 0x0000000004047983 */ /* 0x000f620000100800 */
[----:B------:R1:W2:Y:S01]  /*4280*/  SYNCS.PHASECHK.TRANS64.TRYWAIT P1, [UR4], R0 ;  /* 0x00000000ff0075a7 */ /* 0x0002a20008021104 */
[----:B------:R-:W-:Y:S01]  /*4290*/  UPLOP3.LUT UP3, UPT, UPT, UPT, UPT, 0x40, 0x4 ;  /* 0x000000000004789c */ /* 0x000fe20003f6e870 */
[----:B------:R-:W-:Y:S01]  /*42a0*/  UMOV UR12, UR15 ;  /* 0x0000000f000c7c82 */ /* 0x000fe20008000000 */
[----:B------:R-:W-:-:S09]  /*42b0*/  UMOV UR11, UR13 ;  /* 0x0000000d000b7c82 */ /* 0x000fd20008000000 */
.L_x_75:
[----:B------:R-:W-:Y:S01]  /*42c0*/  ULEA UR7, UR11, UR6, 0x3 ;  /* 0x000000060b077291 */ /* 0x000fe2000f8e18ff */
[----:B-12-4-:R-:W-:Y:S11]  /*42d0*/  @P1 BRA `(.L_x_73) ;  /* 0x00000000000c1947 */ /* 0x016ff60003800000 */
[----:B------:R-:W-:Y:S04]  /*42e0*/  SHF.L.U32 R5, R2, 0x1f, RZ ;  /* 0x0000001f02057819 */ /* 0x000fe800000006ff */
[----:B------:R-:W2:Y:S02]  /*42f0*/  SYNCS.PHASECHK.TRANS64.TRYWAIT P0, [UR7], R5 ;  /* 0x00000005ff0075a7 */ /* 0x000ea40008001107 */
[----:B--2---:R-:W-:Y:S05]  /*4300*/  @!P0 BRA `(.L_x_74) ;  /* 0x0000004400e88947 */ /* 0x004fea0003800000 */
.L_x_73:
[----:B------:R-:W-:Y:S01]  /*4310*/  UISETP.NE.AND UP0, UPT, UR12, URZ, UPT ;  /* 0x000000ff0c00728c */ /* 0x000fe2000bf05270 */
[----:B------:R-:W-:Y:S01]  /*4320*/  PLOP3.LUT P1, PT, PT, PT, PT, 0x80, 0x8 ;  /* 0x000000000008781c */ /* 0x000fe20003f2f070 */
[----:B------:R-:W-:Y:S02]  /*4330*/  UIADD3 UR13, UPT, UPT, UR11, 0x1, URZ ;  /* 0x000000010b0d7890 */ /* 0x000fe4000fffe0ff */
[----:B------:R-:W-:Y:S02]  /*4340*/  ULEA UR22, UR11, UR16, 0x8 ;  /* 0x000000100b167291 */ /* 0x000fe4000f8e40ff */
[----:B------:R-:W-:Y:S01]  /*4350*/  UISETP.NE.AND UP1, UPT, UR13, 0x1a, UPT ;  /* 0x0000001a0d00788c */ /* 0x000fe2000bf25270 */
[----:B------:R-:W-:Y:S01]  /*4360*/  PLOP3.LUT P0, PT, PT, PT, UP0, 0x80, 0x8 ;  /* 0x000000000008781c */ /* 0x000fe20003f0f008 */
[----:B------:R-:W-:Y:S02]  /*4370*/  ULEA UR24, UR11, UR9, 0x8 ;  /* 0x000000090b187291 */ /* 0x000fe4000f8e40ff */
[----:B------:R-:W-:Y:S02]  /*4380*/  USEL UR10, URZ, 0x1, UP1 ;  /* 0x00000001ff0a7887 */ /* 0x000fe40008800000 */
[----:B------:R-:W-:Y:S02]  /*4390*/  USEL UR13, UR13, URZ, UP1 ;  /* 0x000000ff0d0d7287 */ /* 0x000fe40008800000 */
[----:B------:R-:W-:Y:S02]  /*43a0*/  UIADD3 UR26, UPT, UPT, UR22, 0x80, URZ ;  /* 0x00000080161a7890 */ /* 0x000fe4000fffe0ff */
[----:B------:R-:W-:Y:S01]  /*43b0*/  @UP0 ULEA UR4, UR13, UR6, 0x3 ;  /* 0x000000060d040291 */ /* 0x000fe2000f8e18ff */
[----:B------:R-:W-:Y:S01]  /*43c0*/  LOP3.LUT R2, R2, UR10, RZ, 0x3c, !PT ;  /* 0x0000000a02027c12 */ /* 0x000fe2000f8e3cff */
[----:B------:R-:W-:Y:S02]  /*43d0*/  UIADD3 UR28, UPT, UPT, UR24, 0x2, URZ ;  /* 0x00000002181c7890 */ /* 0x000fe4000fffe0ff */
[----:B------:R-:W-:Y:S01]  /*43e0*/  UIADD3 UR17, UPT, UPT, UR7, 0xd0, URZ ;  /* 0x000000d007117890 */ /* 0x000fe2000fffe0ff */
[----:B-1----:R-:W-:Y:S01]  /*43f0*/  @P0 SHF.L.U32 R0, R2, 0x1f, RZ ;  /* 0x0000001f02000819 */ /* 0x002fe200000006ff */
[----:B------:R-:W-:Y:S01]  /*4400*/  UIADD3 UR7, UPT, UPT, UR12, 0x1, URZ ;  /* 0x000000010c077890 */ /* 0x000fe2000fffe0ff */
[----:B------:R-:W-:Y:S02]  /*4410*/  UMOV UR23, 0x40004040 ;  /* 0x4000404000177882 */ /* 0x000fe40000000000 */
[----:B------:R4:W1:Y:S01]  /*4420*/  @P0 SYNCS.PHASECHK.TRANS64.TRYWAIT P1, [UR4], R0 ;  /* 0x00000000ff0005a7 */ /* 0x0008620008021104 */
[----:B------:R-:W-:Y:S11]  /*4430*/  ELECT P0, URZ, PT ;  /* 0x0000000000ff782f */ /* 0x000ff60003800000 */
[----:B------:R-:W-:Y:S02]  /*4440*/  @!UPT UIADD3 URZ, UPT, UPT, URZ, URZ, URZ ;  /* 0x000000fffffff290 */ /* 0x000fe4000fffe0ff */
[C---:B-----5:R-:W-:Y:S02]  /*4450*/  @P0 R2UR.BROADCAST UR10, R4.reuse ;  /* 0x00000000040a02ca */ /* 0x060fe400008e0000 */
[----:B------:R-:W-:Y:S11]  /*4460*/  ELECT P0, URZ, PT ;  /* 0x0000000000ff782f */ /* 0x000ff60003800000 */
[----:B------:R-:W-:Y:S02]  /*4470*/  @!UPT UIADD3 URZ, UPT, UPT, URZ, URZ, URZ ;  /* 0x000000fffffff290 */ /* 0x000fe4000fffe0ff */
[----:B------:R-:W-:Y:S01]  /*4480*/  @P0 R2UR.BROADCAST UR4, R4 ;  /* 0x00000000040402ca */ /* 0x000fe200008e0000 */
[----:B------:R-:W-:Y:S02]  /*4490*/  UISETP.GT.U32.AND UP0, UPT, UR7, 0x1, UPT ;  /* 0x000000010700788c */ /* 0x000fe4000bf04070 */
[----:B------:R-:W-:Y:S01]  /*44a0*/  UIADD3 UR12, UPT, UPT, UR12, -0x1, URZ ;  /* 0xffffffff0c0c7890 */ /* 0x000fe2000fffe0ff */
[----:B------:R-:W-:Y:S01]  /*44b0*/  UMOV UR25, 0x80004020 ;  /* 0x8000402000197882 */ /* 0x000fe20000000000 */
[----:B------:R-:W-:Y:S01]  /*44c0*/  UMOV UR27, 0x40004040 ;  /* 0x40004040001b7882 */ /* 0x000fe20000000000 */
[----:B------:R-:W-:Y:S01]  /*44d0*/  UMOV UR29, 0x80004020 ;  /* 0x80004020001d7882 */ /* 0x000fe20000000000 */
[----:B------:R-:W-:Y:S01]  /*44e0*/  UMOV UR11, UR13 ;  /* 0x0000000d000b7c82 */ /* 0x000fe20008000000 */
[----:B------:R4:W-:Y:S01]  /*44f0*/  UTCHMMA gdesc[UR24], gdesc[UR22], tmem[UR10], tmem[UR20], idesc[UR21], UP3 ;  /* 0x00ff1416180075ea */ /* 0x0009e2000980000a */
[----:B------:R-:W-:Y:S04]  /*4500*/  UPLOP3.LUT UP3, UPT, UPT, UPT, UPT, 0x80, 0x8 ;  /* 0x000000000008789c */ /* 0x000fe80003f6f070 */
[----:B------:R4:W-:Y:S01]  /*4510*/  UTCHMMA gdesc[UR28], gdesc[UR26], tmem[UR4], tmem[UR18], idesc[UR19], UPT ;  /* 0x00ff121a1c0075ea */ /* 0x0009e2000b800004 */
[----:B------:R4:W-:Y:S01]  /*4520*/  UTCBAR [UR17], URZ ;  /* 0x000000ff110073e9 */ /* 0x0009e200080000ff */
[----:B------:R-:W-:Y:S05]  /*4530*/  BRA.U UP0, `(.L_x_75) ;  /* 0xfffffffd00607547 */ /* 0x000fea000b83ffff */
.L_x_72:
[----:B------:R-:W-:Y:S01]  /*4540*/  UIADD3 UR14, UPT, UPT, UR14, 0x1, URZ ;  /* 0x000000010e0e7890 */ /* 0x000fe2000fffe0ff */
[----:B------:R-:W-:Y:S01]  /*4550*/  LOP3.LUT R3, R3, 0x1, RZ, 0x3c, !PT ;  /* 0x0000000103037812 */ /* 0x000fe200078e3cff */
[----:B------:R-:W-:Y:S02]  /*4560*/  UIADD3 UR8, UPT, UPT, UR8, 0x1f0, URZ ;  /* 0x000001f008087890 */ /* 0x000fe4000fffe0ff */
[----:B------:R-:W-:-:S04]  /*4570*/  UISETP.NE.AND UP0, UPT, UR14, 0x2, UPT ;  /* 0x000000020e00788c */ /* 0x000fc8000bf05270 */
[----:B----4-:R-:W-:Y:S02]  /*4580*/  USEL UR4, URZ, 0x1, UP0 ;  /* 0x00000001ff047887 */ /* 0x010fe40008000000 */
[----:B------:R-:W-:Y:S01]  /*4590*/  USEL UR14, UR14, URZ, UP0 ;  /* 0x000000ff0e0e7287 */ /* 0x000fe20008000000 */
[----:B------:R2:W-:Y:S03]  /*45a0*/  UTCBAR [UR8], URZ ;  /* 0x000000ff080073e9 */ /* 0x0005e600080000ff */
[----:B------:R-:W-:Y:S01]  /*45b0*/  LOP3.LUT R8, R8, UR4, RZ, 0x3c, !PT ;  /* 0x0000000408087c12 */ /* 0x000fe2000f8e3cff */
[----:B------:R-:W-:Y:S07]  /*45c0*/  @P2 BRA `(.L_x_76) ;  /* 0xfffffff800d42947 */ /* 0x000fee000383ffff */
[----:B------:R-:W4:Y:S01]  /*45d0*/  S2UR UR4, SR_CgaCtaId ;  /* 0x00000000000479c3 */ /* 0x000f220000008800 */
[----:B------:R-:W-:Y:S01]  /*45e0*/  ELECT P0, URZ, PT ;  /* 0x0000000000ff782f */ /* 0x000fe20003800000 */
[----:B-1----:R-:W-:Y:S01]  /*45f0*/  IMAD.MOV.U32 R0, RZ, RZ, 0x1 ;  /* 0x00000001ff007424 */ /* 0x002fe200078e00ff */
[----:B------:R-:W-:Y:S01]  /*4600*/  UIADD3 UR6, UPT, UPT, UR6, 0x200, URZ ;  /* 0x0000020006067890 */ /* 0x000fe2000fffe0ff */
[----:B------:R-:W-:Y:S01]  /*4610*/  SHF.L.U32 R3, R8, 0x1f, RZ ;  /* 0x0000001f08037819 */ /* 0x000fe200000006ff */
[----:B------:R-:W-:-:S03]  /*4620*/  UMOV UR5, 0x40 ;  /* 0x0000004000057882 */ /* 0x000fc60000000000 */
[----:B------:R-:W-:Y:S01]  /*4630*/  UVIRTCOUNT.DEALLOC.SMPOOL 0x80 ;  /* 0x000000800000784c */ /* 0x000fe20000000000 */
[----:B----4-:R-:W-:Y:S02]  /*4640*/  ULEA UR4, UR4, UR5, 0x18 ;  /* 0x0000000504047291 */ /* 0x010fe4000f8ec0ff */
[----:B------:R-:W-:-:S07]  /*4650*/  ULEA UR5, UR14, UR6, 0x3 ;  /* 0x000000060e057291 */ /* 0x000fce000f8e18ff */
[----:B------:R1:W-:Y:S02]  /*4660*/  @P0 STS.U8 [UR4+0x1c], R0 ;  /* 0x00001c00ff000988 */ /* 0x0003e40008000004 */
[----:B------:R-:W4:Y:S02]  /*4670*/  SYNCS.PHASECHK.TRANS64.TRYWAIT P0, [UR5], R3 ;  /* 0x00000003ff0075a7 */ /* 0x000f240008001105 */
[----:B-1--4-:R-:W-:Y:S05]  /*4680*/  @!P0 BRA `(.L_x_77) ;  /* 0x0000004400208947 */ /* 0x012fea0003800000 */
.L_x_194:
[----:B------:R-:W-:-:S04]  /*4690*/  UIADD3 UR7, UPT, UPT, UR14, 0x1, URZ ;  /* 0x000000010e077890 */ /* 0x000fc8000fffe0ff */
[----:B------:R-:W-:-:S04]  /*46a0*/  UISETP.NE.AND UP0, UPT, UR7, 0x2, UPT ;  /* 0x000000020700788c */ /* 0x000fc8000bf05270 */
[----:B------:R-:W-:Y:S02]  /*46b0*/  USEL UR5, URZ, 0x1, UP0 ;  /* 0x00000001ff057887 */ /* 0x000fe40008000000 */
[----:B------:R-:W-:-:S04]  /*46c0*/  USEL UR7, UR7, URZ, UP0 ;  /* 0x000000ff07077287 */ /* 0x000fc80008000000 */
[----:B------:R-:W-:Y:S01]  /*46d0*/  ULEA UR7, UR7, UR6, 0x3 ;  /* 0x0000000607077291 */ /* 0x000fe2000f8e18ff */
[----:B-1----:R-:W-:-:S04]  /*46e0*/  LOP3.LUT R3, R8, UR5, RZ, 0x3c, !PT ;  /* 0x0000000508037c12 */ /* 0x002fc8000f8e3cff */
[----:B------:R-:W-:-:S04]  /*46f0*/  SHF.L.U32 R3, R3, 0x1f, RZ ;  /* 0x0000001f03037819 */ /* 0x000fc800000006ff */
[----:B------:R-:W1:Y:S02]  /*4700*/  SYNCS.PHASECHK.TRANS64.TRYWAIT P0, [UR7], R3 ;  /* 0x00000003ff0075a7 */ /* 0x000e640008001107 */
[----:B-1----:R-:W-:Y:S05]  /*4710*/  @!P0 BRA `(.L_x_78) ;  /* 0x0000004400148947 */ /* 0x002fea0003800000 */
.L_x_196:
[----:B------:R-:W-:Y:S01]  /*4720*/  NOP ;  /* 0x0000000000007918 */ /* 0x000fe20000000000 */
[----:B-1----:R-:W1:Y:S01]  /*4730*/  LDS R0, [UR4+0x14] ;  /* 0x00001404ff007984 */ /* 0x002e620008000800 */
[----:B------:R-:W-:Y:S01]  /*4740*/  LOP3.LUT R2, R9, 0xffff, RZ, 0xc0, !PT ;  /* 0x0000ffff09027812 */ /* 0x000fe200078ec0ff */
[----:B------:R-:W-:Y:S02]  /*4750*/  IMAD.MOV.U32 R3, RZ, RZ, 0xffff ;  /* 0x0000ffffff037424 */ /* 0x000fe400078e00ff */
[----:B------:R-:W-:Y:S01]  /*4760*/  IMAD.MOV.U32 R5, RZ, RZ, 0x1 ;  /* 0x00000001ff057424 */ /* 0x000fe200078e00ff */
[----:B------:R-:W-:-:S04]  /*4770*/  SHF.R.U32.HI R2, RZ, 0x5, R2 ;  /* 0x00000005ff027819 */ /* 0x000fc80000011602 */
[-C--:B------:R-:W-:Y:S02]  /*4780*/  SHF.L.U32 R3, R3, R2.reuse, RZ ;  /* 0x0000000203037219 */ /* 0x080fe400000006ff */
[----:B------:R-:W-:Y:S02]  /*4790*/  SHF.L.U32 R5, R5, R2, RZ ;  /* 0x0000000205057219 */ /* 0x000fe400000006ff */
[----:B-1----:R-:W-:-:S04]  /*47a0*/  LOP3.LUT R0, R0, R3, RZ, 0xc0, !PT ;  /* 0x0000000300007212 */ /* 0x002fc800078ec0ff */
[----:B------:R-:W-:-:S13]  /*47b0*/  ISETP.NE.AND P0, PT, R0, R3, PT ;  /* 0x000000030000720c */ /* 0x000fda0003f05270 */
[----:B------:R-:W-:Y:S05]  /*47c0*/  @P0 BRA `(.L_x_79) ;  /* 0x00000000005c0947 */ /* 0x000fea0003800000 */
[----:B------:R-:W1:Y:S02]  /*47d0*/  LDS R0, [UR4+0x18] ;  /* 0x00001804ff007984 */ /* 0x000e640008000800 */
[----:B-1----:R-:W-:-:S04]  /*47e0*/  LOP3.LUT R0, R0, R5, RZ, 0xc0, !PT ;  /* 0x0000000500007212 */ /* 0x002fc800078ec0ff */
[----:B------:R-:W-:-:S13]  /*47f0*/  ISETP.NE.AND P0, PT, R0, R5, PT ;  /* 0x000000050000720c */ /* 0x000fda0003f05270 */
[----:B------:R-:W-:Y:S05]  /*4800*/  @P0 BRA `(.L_x_80) ;  /* 0x0000000000400947 */ /* 0x000fea0003800000 */
[----:B--2---:R-:W-:Y:S01]  /*4810*/  R2UR UR8, R3 ;  /* 0x00000000030872ca */ /* 0x004fe200000e0000 */
[----:B------:R-:W1:Y:S01]  /*4820*/  S2R R2, SR_LANEID ;  /* 0x0000000000027919 */ /* 0x000e620000000000 */
[----:B------:R-:W-:Y:S01]  /*4830*/  LOP3.LUT R5, RZ, R5, RZ, 0x33, !PT ;  /* 0x00000005ff057212 */ /* 0x000fe200078e33ff */
[----:B------:R-:W-:Y:S02]  /*4840*/  VOTEU.ANY UR7, UPT, PT ;  /* 0x0000000000077886 */ /* 0x000fe400038e0100 */
[----:B------:R-:W-:Y:S01]  /*4850*/  UFLO.U32 UR7, UR7 ;  /* 0x00000007000772bd */ /* 0x000fe200080e0000 */
[----:B------:R-:W2:Y:S07]  /*4860*/  REDUX UR5, R5 ;  /* 0x00000000050573c4 */ /* 0x000eae0000000000 */
[----:B------:R-:W-:-:S06]  /*4870*/  ULOP3.LUT UR8, URZ, UR8, URZ, 0x33, !UPT ;  /* 0x00000008ff087292 */ /* 0x000fcc000f8e33ff */
[----:B------:R-:W-:-:S04]  /*4880*/  IMAD.U32 R0, RZ, RZ, UR8 ;  /* 0x00000008ff007e24 */ /* 0x000fc8000f8e00ff */
[----:B------:R-:W4:Y:S02]  /*4890*/  REDUX UR6, R0 ;  /* 0x00000000000673c4 */ /* 0x000f240000000000 */
[----:B------:R1:W-:Y:S02]  /*48a0*/  UTCATOMSWS.AND URZ, UR8 ;  /* 0x0000000800ff79e3 */ /* 0x0003e40008000000 */
[----:B-1----:R-:W-:Y:S01]  /*48b0*/  ISETP.EQ.U32.AND P0, PT, R2, UR7, PT ;  /* 0x0000000702007c0c */ /* 0x002fe2000bf02070 */
[----:B--2---:R-:W-:Y:S02]  /*48c0*/  IMAD.U32 R2, RZ, RZ, UR5 ;  /* 0x00000005ff027e24 */ /* 0x004fe4000f8e00ff */
[----:B----4-:R-:W-:-:S10]  /*48d0*/  IMAD.U32 R3, RZ, RZ, UR6 ;  /* 0x00000006ff037e24 */ /* 0x010fd4000f8e00ff */
[----:B------:R1:W-:Y:S04]  /*48e0*/  @P0 ATOMS.AND RZ, [UR4+0x14], R3 ;  /* 0x00001403ffff098c */ /* 0x0003e8000a800004 */
[----:B------:R1:W-:Y:S01]  /*48f0*/  @P0 ATOMS.AND RZ, [UR4+0x18], R2 ;  /* 0x00001802ffff098c */ /* 0x0003e2000a800004 */
[----:B------:R-:W-:Y:S05]  /*4900*/  BRA `(.L_x_81) ;  /* 0x0000000000147947 */ /* 0x000fea0003800000 */
.L_x_80:
[----:B------:R-:W-:Y:S02]  /*4910*/  MOV R2, 0x4930 ;  /* 0x0000493000027802 */ /* 0x000fe40000000f00 */
[----:B--23-5:R-:W-:Y:S05]  /*4920*/  CALL.REL.NOINC `($__internal_0_$__cuda_sm10x_tcgen05_guardrail_trap_col_being_dealloced_not_returned_by_alloc) ;  /* 0x0000004400887944 */ /* 0x02cfea0003c00000 */
[----:B------:R-:W-:Y:S05]  /*4930*/  BRA `(.L_x_81) ;  /* 0x0000000000087947 */ /* 0x000fea0003800000 */
.L_x_79:
[----:B------:R-:W-:Y:S02]  /*4940*/  MOV R2, 0x4960 ;  /* 0x0000496000027802 */ /* 0x000fe40000000f00 */
[----:B--23-5:R-:W-:Y:S05]  /*4950*/  CALL.REL.NOINC `($__internal_2_$__cuda_sm10x_tcgen05_guardrail_trap_unallocated_columns_being_dealloced) ;  /* 0x0000004400947944 */ /* 0x02cfea0003c00000 */
.L_x_81:
[----:B------:R-:W-:Y:S01]  /*4960*/  NOP ;  /* 0x0000000000007918 */ /* 0x000fe20000000000 */
[----:B------:R-:W-:Y:S05]  /*4970*/  EXIT ;  /* 0x000000000000794d */ /* 0x000fea0003800000 */
.L_x_65:
[----:B------:R-:W-:-:S09]  /*4980*/  UISETP.NE.OR UP1, UPT, UR6, 0x3, !UP1 ;  /* 0x000000030600788c */ /* 0x000fd2000cf25670 */
[----:B------:R-:W-:Y:S05]  /*4990*/  BRA.U UP1, `(.L_x_82) ;  /* 0x0000000d01e87547 */ /* 0x000fea000b800000 */
[----:B------:R-:W1:Y:S01]  /*49a0*/  LDC.64 R8, c[0x0][0x888] ;  /* 0x00022200ff087b82 */ /* 0x000e620000000a00 */
[----:B------:R-:W-:Y:S01]  /*49b0*/  UMOV UR7, 0x400 ;  /* 0x0000040000077882 */ /* 0x000fe20000000000 */
[----:B------:R-:W-:Y:S01]  /*49c0*/  IMAD.MOV.U32 R40, RZ, RZ, 0x1 ;  /* 0x00000001ff287424 */ /* 0x000fe200078e00ff */
[----:B------:R-:W-:Y:S01]  /*49d0*/  ULEA UR7, UR45, UR7, 0x18 ;  /* 0x000000072d077291 */ /* 0x000fe2000f8ec0ff */
[----:B------:R-:W-:Y:S01]  /*49e0*/  IMAD.MOV.U32 R36, RZ, RZ, RZ ;  /* 0x000000ffff247224 */ /* 0x000fe200078e00ff */
[----:B------:R-:W-:Y:S02]  /*49f0*/  UPLOP3.LUT UP0, UPT, UPT, UPT, UPT, 0x40, 0x4 ;  /* 0x000000000004789c */ /* 0x000fe40003f0e870 */
[----:B------:R-:W-:Y:S01]  /*4a00*/  UIADD3 UR6, UPT, UPT, UR7, 0x1e8, URZ ;  /* 0x000001e807067890 */ /* 0x000fe2000fffe0ff */
[----:B-----5:R-:W2:Y:S01]  /*4a10*/  LDC.64 R32, c[0x0][0x988] ;  /* 0x00026200ff207b82 */ /* 0x020ea20000000a00 */
[----:B------:R-:W-:Y:S02]  /*4a20*/  UMOV UR18, URZ ;  /* 0x000000ff00127c82 */ /* 0x000fe40008000000 */
[----:B------:R-:W-:-:S05]  /*4a30*/  UPRMT UR6, URZ, 0x654, UR6 ;  /* 0x00000654ff067896 */ /* 0x000fca0008000006 */
[----:B------:R-:W4:Y:S08]  /*4a40*/  LDC.64 R24, c[0x0][0x980] ;  /* 0x00026000ff187b82 */ /* 0x000f300000000a00 */
[----:B------:R-:W3:Y:S01]  /*4a50*/  LDC R0, c[0x0][0xb30] ;  /* 0x0002cc00ff007b82 */ /* 0x000ee20000000800 */
[----:B-1----:R-:W-:-:S04]  /*4a60*/  ISETP.NE.U32.AND P0, PT, R8, RZ, PT ;  /* 0x000000ff0800720c */ /* 0x002fc80003f05070 */
[----:B------:R-:W-:-:S03]  /*4a70*/  ISETP.NE.AND.EX P0, PT, R9, RZ, PT, P0 ;  /* 0x000000ff0900720c */ /* 0x000fc60003f05300 */
[----:B------:R-:W1:Y:S01]  /*4a80*/  LDC R37, c[0x0][0x370] ;  /* 0x0000dc00ff257b82 */ /* 0x000e620000000800 */
[C---:B--2---:R-:W-:Y:S02]  /*4a90*/  ISETP.NE.AND P2, PT, R33.reuse, 0x1, PT ;  /* 0x000000012100780c */ /* 0x044fe40003f45270 */
[----:B------:R-:W-:Y:S01]  /*4aa0*/  R2UR UR4, R33 ;  /* 0x00000000210472ca */ /* 0x000fe200000e0000 */
[----:B------:R-:W-:-:S04]  /*4ab0*/  IMAD.MOV.U32 R33, RZ, RZ, 0x1000 ;  /* 0x00001000ff217424 */ /* 0x000fc800078e00ff */
[----:B------:R-:W2:Y:S01]  /*4ac0*/  LDC R2, c[0x0][0xb0c] ;  /* 0x0002c300ff027b82 */ /* 0x000ea20000000800 */
[----:B----4-:R-:W-:Y:S01]  /*4ad0*/  R2UR UR5, R24 ;  /* 0x00000000180572ca */ /* 0x010fe200000e0000 */
[----:B------:R-:W-:-:S04]  /*4ae0*/  VOTEU.ANY UP3, P0 ;  /* 0x0000000000ff7886 */ /* 0x000fc80000060100 */
[----:B------:R-:W-:Y:S02]  /*4af0*/  VOTEU.ANY UP2, P2 ;  /* 0x0000000000ff7886 */ /* 0x000fe40001040100 */
[----:B------:R-:W4:Y:S01]  /*4b00*/  LDC R27, c[0x0][0xb20] ;  /* 0x0002c800ff1b7b82 */ /* 0x000f220000000800 */
[----:B---3--:R-:W-:-:S07]  /*4b10*/  ISETP.NE.AND P1, PT, R0, 0x1, PT ;  /* 0x000000010000780c */ /* 0x008fce0003f25270 */
[----:B------:R-:W3:Y:S08]  /*4b20*/  LDC.64 R38, c[0x0][0x348] ;  /* 0x0000d200ff267b82 */ /* 0x000ef00000000a00 */
[----:B------:R-:W1:Y:S08]  /*4b30*/  LDC.64 R20, c[0x0][0xb10] ;  /* 0x0002c400ff147b82 */ /* 0x000e700000000a00 */
[----:B------:R-:W1:Y:S08]  /*4b40*/  LDC.64 R6, c[0x0][0xb18] ;  /* 0x0002c600ff067b82 */ /* 0x000e700000000a00 */
[----:B------:R-:W1:Y:S08]  /*4b50*/  LDC.64 R4, c[0x0][0xb28] ;  /* 0x0002ca00ff047b82 */ /* 0x000e700000000a00 */
[----:B------:R-:W1:Y:S08]  /*4b60*/  LDC.64 R16, c[0x0][0x890] ;  /* 0x00022400ff107b82 */ /* 0x000e700000000a00 */
[----:B------:R-:W1:Y:S08]  /*4b70*/  LDC.64 R22, c[0x0][0x990] ;  /* 0x00026400ff167b82 */ /* 0x000e700000000a00 */
[----:B--234-:R-:W1:Y:S02]  /*4b80*/  LDC R34, c[0x0][0x374] ;  /* 0x0000dd00ff227b82 */ /* 0x01ce640000000800 */
.L_x_91:
[----:B------:R-:W-:Y:S04]  /*4b90*/  SHF.L.U32 R3, R36, 0x1f, RZ ;  /* 0x0000001f24037819 */ /* 0x000fe800000006ff */
[----:B--2---:R-:W2:Y:S02]  /*4ba0*/  SYNCS.PHASECHK.TRANS64.TRYWAIT P0, [UR7+0x1e0], R3 ;  /* 0x0001e003ff0075a7 */ /* 0x004ea40008001107 */
[----:B--2---:R-:W-:Y:S05]  /*4bb0*/  @!P0 BRA `(.L_x_83) ;  /* 0x0000004000048947 */ /* 0x004fea0003800000 */
.L_x_198:
[----:B------:R-:W3:Y:S01]  /*4bc0*/  LDS.128 R28, [UR7+0x220] ;  /* 0x00022007ff1c7984 */ /* 0x000ee20008000c00 */
[----:B------:R-:W-:Y:S01]  /*4bd0*/  ISETP.GE.AND P0, PT, R26, 0x1, PT ;  /* 0x000000011a00780c */ /* 0x000fe20003f06270 */
[----:B------:R-:W-:Y:S01]  /*4be0*/  @!PT LDS RZ, [RZ] ;  /* 0x00000000fffff984 */ /* 0x000fe20000000800 */
[----:B------:R-:W-:Y:S01]  /*4bf0*/  @!PT LDS RZ, [RZ] ;  /* 0x00000000fffff984 */ /* 0x000fe20000000800 */
[----:B------:R-:W-:Y:S01]  /*4c00*/  @!PT LDS RZ, [RZ] ;  /* 0x00000000fffff984 */ /* 0x000fe20000000800 */
[----:B------:R-:W-:Y:S01]  /*4c10*/  @!PT LDS RZ, [RZ] ;  /* 0x00000000fffff984 */ /* 0x000fe20000000800 */
[----:B------:R4:W-:Y:S06]  /*4c20*/  MEMBAR.ALL.CTA ;  /* 0x0000000000007992 */ /* 0x0009ec0000008000 */
[----:B----4-:R-:W4:Y:S02]  /*4c30*/  FENCE.VIEW.ASYNC.S ;  /* 0x00000000000073c6 */ /* 0x010f240000000000 */
[----:B----4-:R-:W-:Y:S01]  /*4c40*/  SYNCS.ARRIVE.TRANS64.RED.A1T0 RZ, [UR6], RZ ;  /* 0x000000ffffff79a7 */ /* 0x010fe20008100406 */
[----:B---3--:R-:W-:Y:S11]  /*4c50*/  LOP3.LUT P3, RZ, R30, 0x1, RZ, 0xc0, !PT ;  /* 0x000000011eff7812 */ /* 0x008ff6000786c0ff */
[----:B------:R-:W-:Y:S02]  /*4c60*/  @!UPT UIADD3 URZ, UPT, UPT, URZ, URZ, URZ ;  /* 0x000000fffffff290 */ /* 0x000fe4000fffe0ff */
[----:B------:R-:W-:Y:S02]  /*4c70*/  @P3 MOV R13, R28 ;  /* 0x0000001c000d3202 */ /* 0x000fe40000000f00 */
[----:B------:R-:W-:Y:S01]  /*4c80*/  @P3 LOP3.LUT R8, R29, 0xffff, RZ, 0xc0, !PT ;  /* 0x0000ffff1d083812 */ /* 0x000fe200078ec0ff */
[----:B------:R-:W-:Y:S06]  /*4c90*/  @!P0 BRA `(.L_x_84) ;  /* 0x0000000000a48947 */ /* 0x000fec0003800000 */
[----:B-1----:R-:W-:Y:S01]  /*4ca0*/  IMAD.HI.U32 R44, R34, R7, RZ ;  /* 0x00000007222c7227 */ /* 0x002fe200078e00ff */
[----:B------:R-:W-:Y:S02]  /*4cb0*/  ISETP.NE.AND P0, PT, R6, 0x1, PT ;  /* 0x000000010600780c */ /* 0x000fe40003f05270 */
[----:B------:R-:W-:Y:S01]  /*4cc0*/  ISETP.NE.AND P2, PT, R26, 0x1, PT ;  /* 0x000000011a00780c */ /* 0x000fe20003f45270 */
[-C--:B------:R-:W-:Y:S01]  /*4cd0*/  IMAD.HI.U32 R42, R37, R20.reuse, RZ ;  /* 0x00000014252a7227 */ /* 0x080fe200078e00ff */
[----:B------:R-:W-:Y:S02]  /*4ce0*/  SHF.R.U32.HI R41, RZ, R27, R44 ;  /* 0x0000001bff297219 */ /* 0x000fe4000001162c */
[----:B------:R-:W-:Y:S01]  /*4cf0*/  ISETP.NE.AND P4, PT, R2, 0x1, PT ;  /* 0x000000010200780c */ /* 0x000fe20003f85270 */
[----:B------:R-:W-:Y:S01]  /*4d00*/  IMAD.HI.U32 R48, R8, R7, RZ ;  /* 0x0000000708307227 */ /* 0x000fe200078e00ff */
[----:B------:R-:W-:Y:S02]  /*4d10*/  SHF.R.U32.HI R42, RZ, R21, R42 ;  /* 0x00000015ff2a7219 */ /* 0x000fe4000001162a */
[----:B--2---:R-:W-:Y:S01]  /*4d20*/  SEL R3, R34, R41, !P0 ;  /* 0x0000002922037207 */ /* 0x004fe20004000000 */
[----:B------:R-:W-:Y:S01]  /*4d30*/  IMAD.HI.U32 R44, R13, R20, RZ ;  /* 0x000000140d2c7227 */ /* 0x000fe200078e00ff */
[----:B------:R-:W-:Y:S02]  /*4d40*/  SEL R11, R37, R42, !P4 ;  /* 0x0000002a250b7207 */ /* 0x000fe40006000000 */
[----:B------:R-:W-:Y:S01]  /*4d50*/  SHF.R.U32.HI R41, RZ, R27, R48 ;  /* 0x0000001bff297219 */ /* 0x000fe20000011630 */
[-C--:B------:R-:W-:Y:S01]  /*4d60*/  IMAD.HI.U32 R46, R3, R4.reuse, RZ ;  /* 0x00000004032e7227 */ /* 0x080fe200078e00ff */
[----:B------:R-:W-:Y:S02]  /*4d70*/  SHF.R.U32.HI R44, RZ, R21, R44 ;  /* 0x00000015ff2c7219 */ /* 0x000fe4000001162c */
[----:B------:R-:W-:Y:S01]  /*4d80*/  SEL R9, R8, R41, !P0 ;  /* 0x0000002908097207 */ /* 0x000fe20004000000 */
[-C--:B------:R-:W-:Y:S01]  /*4d90*/  IMAD.HI.U32 R42, R11, R4.reuse, RZ ;  /* 0x000000040b2a7227 */ /* 0x080fe200078e00ff */
[-C--:B------:R-:W-:Y:S03]  /*4da0*/  @P2 SHF.R.U32.HI R3, RZ, R5.reuse, R46 ;  /* 0x00000005ff032219 */ /* 0x080fe6000001162e */
[----:B------:R-:W-:Y:S01]  /*4db0*/  IMAD.HI.U32 R14, R9, R4, RZ ;  /* 0x00000004090e7227 */ /* 0x000fe200078e00ff */
[----:B------:R-:W-:Y:S03]  /*4dc0*/  @P2 SHF.R.U32.HI R11, RZ, R5, R42 ;  /* 0x00000005ff0b2219 */ /* 0x000fe6000001162a */
[C---:B------:R-:W-:Y:S01]  /*4dd0*/  IMAD R10, R26.reuse, R3, RZ ;  /* 0x000000031a0a7224 */ /* 0x040fe200078e02ff */
[----:B------:R-:W-:Y:S01]  /*4de0*/  SEL R3, R13, R44, !P4 ;  /* 0x0000002c0d037207 */ /* 0x000fe20006000000 */
[C---:B------:R-:W-:Y:S01]  /*4df0*/  IMAD R12, R26.reuse, R11, RZ ;  /* 0x0000000b1a0c7224 */ /* 0x040fe200078e02ff */
[-C--:B------:R-:W-:Y:S02]  /*4e00*/  SHF.R.U32.HI R14, RZ, R5.reuse, R14 ;  /* 0x00000005ff0e7219 */ /* 0x080fe4000001160e */
[C---:B------:R-:W-:Y:S02]  /*4e10*/  ISETP.GE.AND P0, PT, R9.reuse, R10, PT ;  /* 0x0000000a0900720c */ /* 0x040fe40003f06270 */
[----:B------:R-:W-:Y:S02]  /*4e20*/  SEL R15, R9, R14, !P2 ;  /* 0x0000000e090f7207 */ /* 0x000fe40005000000 */
[C---:B------:R-:W-:Y:S03]  /*4e30*/  ISETP.GE.OR P0, PT, R3.reuse, R12, P0 ;  /* 0x0000000c0300720c */ /* 0x040fe60000706670 */
[----:B------:R-:W-:Y:S04]  /*4e40*/  IMAD.MOV R14, RZ, RZ, -R15 ;  /* 0x000000ffff0e7224 */ /* 0x000fe800078e0a0f */
[----:B------:R-:W-:Y:S06]  /*4e50*/  IMAD R14, R26, R14, R9 ;  /* 0x0000000e1a0e7224 */ /* 0x000fec00078e0209 */
[C---:B------:R-:W-:Y:S05]  /*4e60*/  @!P0 IMAD.HI.U32 R10, R3.reuse, R4, RZ ;  /* 0x00000004030a8227 */ /* 0x040fea00078e00ff */
[----:B------:R-:W-:Y:S04]  /*4e70*/  @!P0 SHF.R.U32.HI R10, RZ, R5, R10 ;  /* 0x00000005ff0a8219 */ /* 0x000fe8000001160a */
[----:B------:R-:W-:Y:S01]  /*4e80*/  @!P0 SEL R0, R3, R10, !P2 ;  /* 0x0000000a03008207 */ /* 0x000fe20005000000 */
[----:B------:R-:W-:Y:S03]  /*4e90*/  IMAD.MOV R10, RZ, RZ, -R3 ;  /* 0x000000ffff0a7224 */ /* 0x000fe600078e0a03 */
[----:B------:R-:W-:Y:S01]  /*4ea0*/  @!P0 IADD3 R15, PT, PT, R15, -R0, RZ ;  /* 0x800000000f0f8210 */ /* 0x000fe20007ffe0ff */
[----:B------:R-:W-:Y:S01]  /*4eb0*/  @!P0 IMAD R0, R11, R14, R0 ;  /* 0x0000000e0b008224 */ /* 0x000fe200078e0200 */
[----:B------:R-:W-:Y:S01]  /*4ec0*/  IADD3 R11, PT, PT, -R9, RZ, RZ ;  /* 0x000000ff090b7210 */ /* 0x000fe20007ffe1ff */
[----:B------:R-:W-:Y:S02]  /*4ed0*/  IMAD R13, R2, R10, R13 ;  /* 0x0000000a020d7224 */ /* 0x000fe400078e020d */
[----:B------:R-:W-:Y:S02]  /*4ee0*/  @!P0 IMAD R9, R15, R26, R3 ;  /* 0x0000001a0f098224 */ /* 0x000fe400078e0203 */
[----:B------:R-:W-:Y:S02]  /*4ef0*/  @!P0 IMAD.MOV.U32 R3, RZ, RZ, R0 ;  /* 0x000000ffff038224 */ /* 0x000fe400078e0000 */
[----:B------:R-:W-:Y:S02]  /*4f00*/  IMAD R8, R6, R11, R8 ;  /* 0x0000000b06087224 */ /* 0x000fe400078e0208 */
[----:B------:R-:W-:Y:S02]  /*4f10*/  IMAD R13, R3, R2, R13 ;  /* 0x00000002030d7224 */ /* 0x000fe400078e020d */
[----:B------:R-:W-:Y:S02]  /*4f20*/  IMAD R8, R9, R6, R8 ;  /* 0x0000000609087224 */ /* 0x000fe400078e0208 */
.L_x_84:
[----:B------:R-:W-:Y:S05]  /*4f30*/  BRA.U UP0, `(.L_x_85) ;  /* 0x0000000100107547 */ /* 0x000fea000b800000 */
[----:B--2---:R-:W-:Y:S04]  /*4f40*/  MOV R0, UR15 ;  /* 0x0000000f00007c02 */ /* 0x004fe80008000f00 */
[----:B------:R-:W-:Y:S04]  /*4f50*/  SHF.L.U32 R3, R0, 0x1f, RZ ;  /* 0x0000001f00037819 */ /* 0x000fe800000006ff */
[----:B------:R-:W2:Y:S02]  /*4f60*/  SYNCS.PHASECHK.TRANS64.TRYWAIT P0, [UR7+0x1d8], R3 ;  /* 0x0001d803ff0075a7 */ /* 0x000ea40008001107 */
[----:B--2---:R-:W-:Y:S05]  /*4f70*/  @!P0 BRA `(.L_x_86) ;  /* 0x0000003c002c8947 */ /* 0x004fea0003800000 */
.L_x_85:
[----:B-1----:R-:W-:Y:S02]  /*4f80*/  ISETP.NE.U32.AND P2, PT, R16, RZ, PT ;  /* 0x000000ff1000720c */ /* 0x002fe40003f45070 */
[----:B------:R-:W-:Y:S02]  /*4f90*/  R2UR UR10, R18 ;  /* 0x00000000120a72ca */ /* 0x000fe400000e0000 */
[C---:B------:R-:W-:Y:S02]  /*4fa0*/  ISETP.NE.AND.EX P2, PT, R17.reuse, RZ, PT, P2 ;  /* 0x000000ff1100720c */ /* 0x040fe40003f45320 */
[----:B------:R-:W-:Y:S04]  /*4fb0*/  ISETP.NE.U32.AND P0, PT, R16, RZ, PT ;  /* 0x000000ff1000720c */ /* 0x000fe80003f05070 */
[----:B------:R-:W-:Y:S05]  /*4fc0*/  ISETP.NE.AND.EX P0, PT, R17, RZ, PT, P0 ;  /* 0x000000ff1100720c */ /* 0x000fea0003f05300 */
[----:B------:R-:W-:Y:S02]  /*4fd0*/  USHF.L.U32 UR10, UR10, 0x6, URZ ;  /* 0x000000060a0a7899 */ /* 0x000fe400080006ff */
[----:B------:R-:W-:Y:S10]  /*4fe0*/  @!P2 BRA `(.L_x_87) ;  /* 0x00000000002ca947 */ /* 0x000ff40003800000 */
[----:B------:R-:W-:Y:S01]  /*4ff0*/  UPLOP3.LUT UP4, UPT, UPT, UPT, UP3, 0x80, 0x8 ;  /* 0x000000000008789c */ /* 0x000fe20003f8f030 */
[----:B------:R-:W-:Y:S05]  /*5000*/  HFMA2 R63, -RZ, RZ, 0, 5.9604644775390625e-08 ;  /* 0x00000001ff3f7431 */ /* 0x000fea00000001ff */
[----:B------:R-:W-:Y:S11]  /*5010*/  PLOP3.LUT P2, PT, PT, PT, UP4, 0x80, 0x8 ;  /* 0x000000000008781c */ /* 0x000ff60003f4f048 */
[----:B------:R-:W-:Y:S02]  /*5020*/  @!UPT UIADD3 URZ, UPT, UPT, URZ, URZ, URZ ;  /* 0x000000fffffff290 */ /* 0x000fe4000fffe0ff */
[----:B------:R-:W1:Y:S01]  /*5030*/  @P2 LDC.64 R10, c[0x0][0x888] ;  /* 0x00022200ff0a2b82 */ /* 0x000e620000000a00 */
[----:B--2---:R-:W-:Y:S04]  /*5040*/  @P2 IMAD R0, R19, R16, RZ ;  /* 0x0000001013002224 */ /* 0x004fe800078e02ff */
[----:B-1----:R-:W-:Y:S01]  /*5050*/  @P2 IMAD.WIDE R10, R0, 0x4, R10 ;  /* 0x00000004000a2825 */ /* 0x002fe200078e020a */
[----:B------:R-:W-:Y:S04]  /*5060*/  MOV R0, 0x1 ;  /* 0x0000000100007802 */ /* 0x000fe80000000f00 */
[----:B------:R1:W5:Y:S01]  /*5070*/  @P2 LDG.E R35, desc[UR50][R10.64] ;  /* 0x000000320a232981 */ /* 0x000362000c1e1900 */
[----:B------:R-:W-:Y:S01]  /*5080*/  @!P2 PRMT R63, R0, 0x7610, R63 ;  /* 0x00007610003fa816 */ /* 0x000fe2000000003f */
[----:B-1----:R-:W3:Y:S06]  /*5090*/  @!P2 LDC R35, c[0x0][0x880] ;  /* 0x00022000ff23ab82 */ /* 0x002eec0000000800 */
.L_x_87:
[----:B---3-5:R-:W-:Y:S01]  /*50a0*/  @!P0 FSETP.EQ.AND P4, PT, R35, RZ, PT ;  /* 0x000000ff2300820b */ /* 0x028fe20003f82000 */
[----:B------:R-:W-:Y:S01]  /*50b0*/  @!UPT UIADD3 URZ, UPT, UPT, URZ, URZ, URZ ;  /* 0x000000fffffff290 */ /* 0x000fe2000fffe0ff */
[----:B------:R-:W-:Y:S11]  /*50c0*/  @!P0 BRA `(.L_x_88) ;  /* 0x0000000000148947 */ /* 0x000ff60003800000 */
[----:B------:R-:W-:Y:S02]  /*50d0*/  LOP3.LUT P0, RZ, R63, 0xff, RZ, 0xc0, !PT ;  /* 0x000000ff3fff7812 */ /* 0x000fe4000780c0ff */
[----:B------:R-:W-:Y:S04]  /*50e0*/  PLOP3.LUT P4, PT, PT, PT, UP4, 0x80, 0x8 ;  /* 0x000000000008781c */ /* 0x000fe80003f8f048 */
[----:B------:R-:W-:Y:S07]  /*50f0*/  PLOP3.LUT P4, PT, P4, PT, PT, 0x8, 0x80 ;  /* 0x000000000080781c */ /* 0x000fee000278e170 */
[----:B------:R-:W-:Y:S11]  /*5100*/  @P0 FSETP.EQ.AND P4, PT, R35, RZ, PT ;  /* 0x000000ff2300020b */ /* 0x000ff60003f82000 */
[----:B------:R-:W-:Y:S02]  /*5110*/  @!UPT UIADD3 URZ, UPT, UPT, URZ, URZ, URZ ;  /* 0x000000fffffff290 */ /* 0x000fe4000fffe0ff */
.L_x_88:
[----:B--2---:R-:W-:Y:S01]  /*5120*/  SHF.L.U32 R0, R40, 0x1f, RZ ;  /* 0x0000001f28007819 */ /* 0x004fe200000006ff */
[----:B------:R-:W-:Y:S01]  /*5130*/  ULEA UR17, UR18, UR7, 0x3 ;  /* 0x0000000712117291 */ /* 0x000fe2000f8e18ff */
[----:B------:R-:W-:Y:S01]  /*5140*/  ISETP.NE.AND P0, PT, R24, 0x1, PT ;  /* 0x000000011800780c */ /* 0x000fe20003f05270 */
[----:B------:R-:W-:Y:S04]  /*5150*/  IMAD.SHL.U32 R10, R45, 0x40, RZ ;  /* 0x000000402d0a7824 */ /* 0x000fe800078e00ff */
[C---:B------:R-:W-:Y:S01]  /*5160*/  IMAD.HI.U32 R11, R10.reuse, R25, RZ ;  /* 0x000000190a0b7227 */ /* 0x040fe200078e00ff */
[C---:B------:R-:W-:Y:S02]  /*5170*/  R2UR UR11, R10.reuse ;  /* 0x000000000a0b72ca */ /* 0x040fe400000e0000 */
[----:B------:R-:W1:Y:S02]  /*5180*/  SYNCS.PHASECHK.TRANS64.TRYWAIT P2, [UR17+0x1b8], R0 ;  /* 0x0001b800ff0075a7 */ /* 0x000e640008041111 */
[----:B------:R-:W-:Y:S04]  /*5190*/  SHF.R.U32.HI R11, RZ, R32, R11 ;  /* 0x00000020ff0b7219 */ /* 0x000fe8000001160b */
[----:B------:R-:W-:Y:S02]  /*51a0*/  SEL R11, R10, R11, !P0 ;  /* 0x0000000b0a0b7207 */ /* 0x000fe40004000000 */
[----:B------:R-:W-:Y:S02]  /*51b0*/  ELECT P0, URZ, PT ;  /* 0x0000000000ff782f */ /* 0x000fe40003800000 */
[C---:B------:R-:W-:Y:S01]  /*51c0*/  R2UR UR8, R11.reuse ;  /* 0x000000000b0872ca */ /* 0x040fe200000e0000 */
[C---:B------:R-:W-:Y:S01]  /*51d0*/  IMAD.HI.U32 R12, R11.reuse, R22, RZ ;  /* 0x000000160b0c7227 */ /* 0x040fe200078e00ff */
[----:B------:R-:W-:Y:S02]  /*51e0*/  PLOP3.LUT P4, PT, P4, P0, PT, 0xf2, 0x2f ;  /* 0x00000000002f781c */ /* 0x000fe40002781e72 */
[----:B------:R-:W-:Y:S01]  /*51f0*/  R2UR UR12, R11 ;  /* 0x000000000b0c72ca */ /* 0x000fe200000e0000 */
[----:B------:R-:W-:Y:S01]  /*5200*/  IMAD.MOV R9, RZ, RZ, -R11 ;  /* 0x000000ffff097224 */ /* 0x000fe200078e0a0b */
[----:B------:R-:W-:Y:S04]  /*5210*/  SHF.R.U32.HI R3, RZ, R23, R12 ;  /* 0x00000017ff037219 */ /* 0x000fe8000001160c */
[----:B------:R-:W-:Y:S02]  /*5220*/  R2UR UR13, R3 ;  /* 0x00000000030d72ca */ /* 0x000fe400000e0000 */
[----:B------:R-:W-:Y:S03]  /*5230*/  R2UR UR9, R9 ;  /* 0x00000000090972ca */ /* 0x000fe600000e0000 */
[----:B------:R-:W-:Y:S05]  /*5240*/  @!P4 IADD3 R18, P0, PT, R38, 0x580, RZ ;  /* 0x000005802612c810 */ /* 0x000fea0007f1e0ff */
[----:B------:R-:W-:Y:S03]  /*5250*/  @!P4 IMAD.X R12, RZ, RZ, R39, P0 ;  /* 0x000000ffff0cc224 */ /* 0x000fe600000e0627 */
[----:B------:R-:W-:Y:S02]  /*5260*/  USEL UR13, UR8, UR13, !UP2 ;  /* 0x0000000d080d7287 */ /* 0x000fe4000d000000 */
[----:B------:R-:W-:Y:S04]  /*5270*/  UIMAD UR11, UR5, UR9, UR11 ;  /* 0x00000009050b72a4 */ /* 0x000fe8000f8e020b */
[----:B------:R-:W-:Y:S05]  /*5280*/  IMAD R3, RZ, RZ, -UR13 ;  /* 0x8000000dff037e24 */ /* 0x000fea000f8e02ff */
[----:B------:R-:W-:Y:S11]  /*5290*/  R2UR UR8, R3 ;  /* 0x00000000030872ca */ /* 0x000ff600000e0000 */
[----:B------:R-:W-:Y:S02]  /*52a0*/  @!UPT UIADD3 URZ, UPT, UPT, URZ, URZ, URZ ;  /* 0x000000fffffff290 */ /* 0x000fe4000fffe0ff */
[----:B------:R-:W-:Y:S01]  /*52b0*/  UIMAD UR12, UR4, UR8, UR12 ;  /* 0x00000008040c72a4 */ /* 0x000fe2000f8e020c */
[----:B-1----:R-:W-:Y:S11]  /*52c0*/  @!P2 BRA `(.L_x_89) ;  /* 0x000000380070a947 */ /* 0x002ff60003800000 */
.L_x_201:
[----:B------:R-:W2:Y:S01]  /*52d0*/  LDC.64 R14, c[0x0][0xb10] ;  /* 0x0002c400ff0e7b82 */ /* 0x000ea20000000a00 */
[----:B------:R-:W-:Y:S01]  /*52e0*/  @!P4 R2UR UR14, R18 ;  /* 0x00000000120ec2ca */ /* 0x000fe200000e0000 */
[----:B------:R-:W-:Y:S01]  /*52f0*/  VOTEU.ALL UP1, P4 ;  /* 0x0000000000ff7886 */ /* 0x000fe20002020000 */
[----:B------:R-:W-:Y:S01]  /*5300*/  @!P4 R2UR UR8, R12 ;  /* 0x000000000c08c2ca */ /* 0x000fe200000e0000 */
[----:B------:R-:W-:Y:S01]  /*5310*/  UIADD3 UR9, UPT, UPT, UR17, 0x1a0, URZ ;  /* 0x000001a011097890 */ /* 0x000fe2000fffe0ff */
[----:B------:R-:W-:Y:S03]  /*5320*/  @!P4 IMAD.MOV.U32 R18, RZ, RZ, 0x1000 ;  /* 0x00001000ff12c424 */ /* 0x000fe600078e00ff */
[----:B------:R-:W3:Y:S01]  /*5330*/  LDC.64 R10, c[0x0][0xb18] ;  /* 0x0002c600ff0a7b82 */ /* 0x000ee20000000a00 */
[----:B------:R-:W-:Y:S01]  /*5340*/  @!UP1 UPRMT UR20, URZ, 0x40, URZ ;  /* 0x00000040ff149896 */ /* 0x000fe200080000ff */
[----:B------:R-:W-:Y:S01]  /*5350*/  @P3 SHF.R.U32.HI R19, RZ, 0x10, R29 ;  /* 0x00000010ff133819 */ /* 0x000fe2000001161d */
[----:B------:R-:W-:Y:S01]  /*5360*/  VOTEU.ALL UP0, P4 ;  /* 0x0000000000ff7886 */ /* 0x000fe20002000000 */
[----:B------:R-:W-:Y:S04]  /*5370*/  UIADD3 UR16, UPT, UPT, UR18, 0x1, URZ ;  /* 0x0000000112107890 */ /* 0x000fe8000fffe0ff */
[----:B-1----:R-:W1:Y:S01]  /*5380*/  @!P1 LDC R0, c[0x0][0xb20] ;  /* 0x0002c800ff009b82 */ /* 0x002e620000000800 */
[----:B------:R-:W-:Y:S01]  /*5390*/  @!UP1 UPRMT UR20, UR20, 0x5410, URZ ;  /* 0x0000541014149896 */ /* 0x000fe200080000ff */
[----:B------:R-:W-:Y:S01]  /*53a0*/  IMAD.U32 R42, RZ, RZ, UR14 ;  /* 0x0000000eff2a7e24 */ /* 0x000fe2000f8e00ff */
[----:B------:R-:W-:Y:S05]  /*53b0*/  UISETP.NE.AND UP5, UPT, UR16, 0x3, UPT ;  /* 0x000000031000788c */ /* 0x000fea000bfa5270 */
[----:B------:R-:W4:Y:S01]  /*53c0*/  @!P1 LDC R3, c[0x0][0xb0c] ;  /* 0x0002c300ff039b82 */ /* 0x000f220000000800 */
[----:B------:R-:W-:Y:S01]  /*53d0*/  IMAD.U32 R43, RZ, RZ, UR8 ;  /* 0x00000008ff2b7e24 */ /* 0x000fe2000f8e00ff */
[----:B------:R-:W-:Y:S01]  /*53e0*/  @!UP1 ULEA UR8, UR18, UR7, 0xc ;  /* 0x0000000712089291 */ /* 0x000fe2000f8e60ff */
[----:B------:R-:W-:Y:S01]  /*53f0*/  @!P4 R2UR UR22, R42 ;  /* 0x000000002a16c2ca */ /* 0x000fe200000e0000 */
[----:B------:R-:W-:Y:S02]  /*5400*/  UPRMT UR19, UR45, 0x654, UR9 ;  /* 0x000006542d137896 */ /* 0x000fe40008000009 */
[----:B------:R-:W-:Y:S01]  /*5410*/  @!P4 R2UR UR23, R43 ;  /* 0x000000002b17c2ca */ /* 0x000fe200000e0000 */
[----:B------:R-:W-:Y:S02]  /*5420*/  @!UP1 UIADD3 UR8, UPT, UPT, UR8, 0x400, URZ ;  /* 0x0000040008089890 */ /* 0x000fe4000fffe0ff */
[----:B------:R-:W-:Y:S02]  /*5430*/  USEL UR18, URZ, 0x1, UP5 ;  /* 0x00000001ff127887 */ /* 0x000fe4000a800000 */
[----:B------:R-:W-:Y:S04]  /*5440*/  USEL UR16, UR16, URZ, UP5 ;  /* 0x000000ff10107287 */ /* 0x000fe8000a800000 */
[----:B------:R-:W-:Y:S01]  /*5450*/  ULEA UR14, UR16, UR7, 0x3 ;  /* 0x00000007100e7291 */ /* 0x000fe2000f8e18ff */
[----:B------:R-:W-:Y:S03]  /*5460*/  LOP3.LUT R40, R40, UR18, RZ, 0x3c, !PT ;  /* 0x0000001228287c12 */ /* 0x000fe6000f8e3cff */
[----:B------:R1:W-:Y:S01]  /*5470*/  @!UP0 UTMALDG.4D.IM2COL [UR8], [UR22], UR20 ;  /* 0x00000008160083b4 */ /* 0x0003e20008058014 */
[----:B------:R1:W-:Y:S01]  /*5480*/  @!P4 SYNCS.ARRIVE.TRANS64.RED.A0TR RZ, [UR17+0x1a0], R18 ;  /* 0x0001a012ffffc9a7 */ /* 0x0003e20008300411 */
[----:B------:R-:W-:Y:S02]  /*5490*/  SHF.L.U32 R12, R40, 0x1f, RZ ;  /* 0x0000001f280c7819 */ /* 0x000fe400000006ff */
[----:B----4-:R-:W-:Y:S01]  /*54a0*/  @!P1 ISETP.NE.AND P2, PT, R3, 0x1, PT ;  /* 0x000000010300980c */ /* 0x010fe20003f45270 */
[C---:B--2---:R-:W-:Y:S01]  /*54b0*/  @!P1 IMAD.HI.U32 R14, R13.reuse, R14, RZ ;  /* 0x0000000e0d0e9227 */ /* 0x044fe200078e00ff */
[----:B---3--:R-:W-:Y:S03]  /*54c0*/  @!P1 ISETP.NE.AND P0, PT, R10, 0x1, PT ;  /* 0x000000010a00980c */ /* 0x008fe60003f05270 */
[C---:B------:R-:W-:Y:S01]  /*54d0*/  @!P1 IMAD.HI.U32 R11, R8.reuse, R11, RZ ;  /* 0x0000000b080b9227 */ /* 0x040fe200078e00ff */
[----:B------:R-:W-:Y:S04]  /*54e0*/  @!P1 SHF.R.U32.HI R14, RZ, R15, R14 ;  /* 0x0000000fff0e9219 */ /* 0x000fe8000001160e */
[----:B-1----:R-:W-:Y:S01]  /*54f0*/  @!P1 SHF.R.U32.HI R9, RZ, R0, R11 ;  /* 0x00000000ff099219 */ /* 0x002fe2000001160b */
[----:B------:R-:W-:Y:S01]  /*5500*/  SYNCS.ARRIVE.TRANS64.RED.A1T0 RZ, [UR19], RZ ;  /* 0x000000ffffff79a7 */ /* 0x000fe20008100413 */
[----:B------:R-:W-:Y:S02]  /*5510*/  @!P1 SEL R14, R13, R14, !P2 ;  /* 0x0000000e0d0e9207 */ /* 0x000fe40005000000 */
[----:B------:R-:W-:Y:S01]  /*5520*/  @!P1 SEL R9, R8, R9, !P0 ;  /* 0x0000000908099207 */ /* 0x000fe20004000000 */
[----:B------:R-:W1:Y:S04]  /*5530*/  SYNCS.PHASECHK.TRANS64.TRYWAIT P5, [UR14+0x1b8], R12 ;  /* 0x0001b80cff0075a7 */ /* 0x000e6800080a110e */
[----:B------:R-:W-:Y:S02]  /*5540*/  @!P1 IMAD.IADD R0, R9, 0x1, -R14 ;  /* 0x0000000109009824 */ /* 0x000fe400078e0a0e */
[----:B------:R-:W-:Y:S02]  /*5550*/  @!P1 IMAD.IADD R9, R14, 0x1, -R9 ;  /* 0x000000010e099824 */ /* 0x000fe400078e0a09 */
[----:B------:R-:W-:Y:S02]  /*5560*/  @!P1 IMAD R13, R0, R3, R13 ;  /* 0x00000003000d9224 */ /* 0x000fe400078e020d */
[----:B------:R-:W-:Y:S01]  /*5570*/  @!P1 IMAD R8, R9, R10, R8 ;  /* 0x0000000a09089224 */ /* 0x000fe200078e0208 */
[----:B-1----:R-:W-:Y:S06]  /*5580*/  @!P5 BRA `(.L_x_90) ;  /* 0x0000003400d8d947 */ /* 0x002fec0003800000 */
.L_x_203:
[----:B-1----:R-:W-:Y:S01]  /*5590*/  @!P4 IADD3 R3, P0, PT, R38, 0x580, RZ ;  /* 0x000005802603c810 */ /* 0x002fe20007f1e0ff */
[----:B------:R-:W-:Y:S01]  /*55a0*/  VOTEU.ALL UP1, P4 ;  /* 0x0000000000ff7886 */ /* 0x000fe20002020000 */
[----:B------:R-:W-:Y:S01]  /*55b0*/  UIADD3 UR17, UPT, UPT, UR16, 0x1, URZ ;  /* 0x0000000110117890 */ /* 0x000fe2000fffe0ff */
[----:B------:R-:W-:Y:S01]  /*55c0*/  LOP3.LUT R36, R36, 0x1, RZ, 0x3c, !PT ;  /* 0x0000000124247812 */ /* 0x000fe200078e3cff */
[----:B------:R-:W-:Y:S01]  /*55d0*/  VOTEU.ALL UP0, P4 ;  /* 0x0000000000ff7886 */ /* 0x000fe20002000000 */
[----:B------:R-:W-:Y:S01]  /*55e0*/  @!P4 IMAD.X R0, RZ, RZ, R39, P0 ;  /* 0x000000ffff00c224 */ /* 0x000fe200000e0627 */
[----:B------:R-:W-:Y:S01]  /*55f0*/  @!P4 R2UR UR9, R3 ;  /* 0x000000000309c2ca */ /* 0x000fe200000e0000 */
[----:B------:R-:W-:Y:S01]  /*5600*/  @!UP1 UIADD3 UR10, UPT, UPT, UR10, 0x20, URZ ;  /* 0x000000200a0a9890 */ /* 0x000fe2000fffe0ff */
[----:B------:R-:W-:Y:S01]  /*5610*/  IMAD.IADD R18, R8, 0x1, R62 ;  /* 0x0000000108127824 */ /* 0x000fe200078e023e */
[----:B------:R-:W-:Y:S01]  /*5620*/  UISETP.NE.AND UP5, UPT, UR17, 0x3, UPT ;  /* 0x000000031100788c */ /* 0x000fe2000bfa5270 */
[----:B------:R-:W-:Y:S01]  /*5630*/  @!P4 R2UR UR8, R0 ;  /* 0x000000000008c2ca */ /* 0x000fe200000e0000 */
[----:B------:R-:W-:Y:S04]  /*5640*/  IMAD.IADD R45, R13, 0x1, R64 ;  /* 0x000000010d2d7824 */ /* 0x000fe800078e0240 */
[----:B------:R-:W-:Y:S04]  /*5650*/  PLOP3.LUT P0, PT, PT, PT, UP5, 0x80, 0x8 ;  /* 0x000000000008781c */ /* 0x000fe80003f0f058 */
[----:B------:R-:W-:Y:S01]  /*5660*/  IMAD.U32 R10, RZ, RZ, UR9 ;  /* 0x00000009ff0a7e24 */ /* 0x000fe2000f8e00ff */
[----:B------:R-:W-:Y:S01]  /*5670*/  UIADD3 UR9, UPT, UPT, UR14, 0x1a0, URZ ;  /* 0x000001a00e097890 */ /* 0x000fe2000fffe0ff */
[----:B------:R-:W-:Y:S02]  /*5680*/  SEL R3, RZ, 0x1, P0 ;  /* 0x00000001ff037807 */ /* 0x000fe40000000000 */
[----:B------:R-:W-:Y:S01]  /*5690*/  IMAD.U32 R11, RZ, RZ, UR8 ;  /* 0x00000008ff0b7e24 */ /* 0x000fe2000f8e00ff */
[----:B------:R-:W-:Y:S01]  /*56a0*/  @!UP1 ULEA UR8, UR16, UR7, 0xc ;  /* 0x0000000710089291 */ /* 0x000fe2000f8e60ff */
[----:B------:R-:W-:Y:S01]  /*56b0*/  @!P4 R2UR UR20, R10 ;  /* 0x000000000a14c2ca */ /* 0x000fe200000e0000 */
[----:B------:R-:W-:Y:S01]  /*56c0*/  @!UP1 UPRMT UR16, URZ, 0x40, URZ ;  /* 0x00000040ff109896 */ /* 0x000fe200080000ff */
[----:B------:R-:W-:Y:S01]  /*56d0*/  LOP3.LUT R40, R40, R3, RZ, 0x3c, !PT ;  /* 0x0000000328287212 */ /* 0x000fe200078e3cff */
[----:B------:R-:W-:Y:S01]  /*56e0*/  @!UP1 UIADD3 UR8, UPT, UPT, UR8, 0x400, URZ ;  /* 0x0000040008089890 */ /* 0x000fe2000fffe0ff */
[----:B------:R-:W-:Y:S01]  /*56f0*/  @!P4 R2UR UR21, R11 ;  /* 0x000000000b15c2ca */ /* 0x000fe200000e0000 */
[----:B------:R-:W-:Y:S02]  /*5700*/  @!UP1 UPRMT UR19, UR16, 0x5410, URZ ;  /* 0x0000541010139896 */ /* 0x000fe400080000ff */
[----:B------:R-:W-:Y:S10]  /*5710*/  UPRMT UR18, UR45, 0x654, UR9 ;  /* 0x000006542d127896 */ /* 0x000ff40008000009 */
[----:B------:R2:W-:Y:S01]  /*5720*/  @!UP0 UTMALDG.4D.IM2COL [UR8], [UR20], UR19 ;  /* 0x00000008140083b4 */ /* 0x0005e20008058013 */
[----:B------:R2:W-:Y:S01]  /*5730*/  @!P4 SYNCS.ARRIVE.TRANS64.RED.A0TR RZ, [UR14+0x1a0], R33 ;  /* 0x0001a021ffffc9a7 */ /* 0x0005e2000830040e */
[----:B------:R-:W-:Y:S01]  /*5740*/  UPLOP3.LUT UP0, UPT, UPT, UPT, UPT, 0x80, 0x8 ;  /* 0x000000000008789c */ /* 0x000fe20003f0f070 */
[----:B------:R-:W-:Y:S01]  /*5750*/  SYNCS.ARRIVE.TRANS64.RED.A1T0 RZ, [UR18], RZ ;  /* 0x000000ffffff79a7 */ /* 0x000fe20008100412 */
[----:B------:R-:W-:Y:S01]  /*5760*/  USEL UR18, UR17, URZ, UP5 ;  /* 0x000000ff11127287 */ /* 0x000fe2000a800000 */
[----:B------:R-:W-:Y:S11]  /*5770*/  @P3 BRA `(.L_x_91) ;  /* 0xfffffff400043947 */ /* 0x000ff6000383ffff */
[----:B------:R-:W-:Y:S01]  /*5780*/  UIADD3 UR7, UPT, UPT, UR7, 0x1b8, URZ ;  /* 0x000001b807077890 */ /* 0x000fe2000fffe0ff */
[----:B------:R-:W-:-:S03]  /*5790*/  SHF.L.U32 R3, R40, 0x1f, RZ ;  /* 0x0000001f28037819 */ /* 0x000fc600000006ff */
[----:B------:R-:W-:-:S09]  /*57a0*/  ULEA UR4, UR18, UR7, 0x3 ;  /* 0x0000000712047291 */ /* 0x000fd2000f8e18ff */
[----:B------:R-:W1:Y:S02]  /*57b0*/  SYNCS.PHASECHK.TRANS64.TRYWAIT P0, [UR4], R3 ;  /* 0x00000003ff0075a7 */ /* 0x000e640008001104 */
[----:B-1----:R-:W-:Y:S05]  /*57c0*/  @!P0 BRA `(.L_x_92) ;  /* 0x0000003400608947 */ /* 0x002fea0003800000 */
.L_x_205:
[----:B------:R-:W-:-:S04]  /*57d0*/  UIADD3 UR4, UPT, UPT, UR18, 0x1, URZ ;  /* 0x0000000112047890 */ /* 0x000fc8000fffe0ff */
[----:B------:R-:W-:-:S04]  /*57e0*/  UISETP.NE.AND UP0, UPT, UR4, 0x3, UPT ;  /* 0x000000030400788c */ /* 0x000fc8000bf05270 */
[----:B------:R-:W-:Y:S02]  /*57f0*/  USEL UR4, UR4, URZ, UP0 ;  /* 0x000000ff04047287 */ /* 0x000fe40008000000 */
[----:B------:R-:W-:-:S04]  /*5800*/  PLOP3.LUT P0, PT, PT, PT, UP0, 0x80, 0x8 ;  /* 0x000000000008781c */ /* 0x000fc80003f0f008 */
[----:B-1----:R-:W-:Y:S01]  /*5810*/  SEL R3, RZ, 0x1, P0 ;  /* 0x00000001ff037807 */ /* 0x002fe20000000000 */
[----:B------:R-:W-:-:S03]  /*5820*/  IMAD.U32 R0, RZ, RZ, UR4 ;  /* 0x00000004ff007e24 */ /* 0x000fc6000f8e00ff */
[----:B------:R-:W-:Y:S02]  /*5830*/  LOP3.LUT R40, R40, R3, RZ, 0x3c, !PT ;  /* 0x0000000328287212 */ /* 0x000fe400078e3cff */
[C---:B------:R-:W-:Y:S01]  /*5840*/  LEA R2, R0.reuse, UR7, 0x3 ;  /* 0x0000000700027c11 */ /* 0x040fe2000f8e18ff */
[----:B------:R-:W-:Y:S01]  /*5850*/  VIADD R0, R0, 0x1 ;  /* 0x0000000100007836 */ /* 0x000fe20000000000 */
[----:B------:R-:W-:-:S04]  /*5860*/  SHF.L.U32 R3, R40, 0x1f, RZ ;  /* 0x0000001f28037819 */ /* 0x000fc800000006ff */
[----:B------:R-:W1:Y:S01]  /*5870*/  SYNCS.PHASECHK.TRANS64.TRYWAIT P1, [R2+URZ], R3 ;  /* 0x00000003020075a7 */ /* 0x000e6200080211ff */
[----:B------:R-:W-:-:S04]  /*5880*/  ISETP.NE.AND P0, PT, R0, 0x3, PT ;  /* 0x000000030000780c */ /* 0x000fc80003f05270 */
[----:B------:R-:W-:Y:S02]  /*5890*/  SEL R5, RZ, 0x1, P0 ;  /* 0x00000001ff057807 */ /* 0x000fe40000000000 */
[----:B------:R-:W-:Y:S02]  /*58a0*/  SEL R0, R0, RZ, P0 ;  /* 0x000000ff00007207 */ /* 0x000fe40000000000 */
[----:B------:R-:W-:Y:S01]  /*58b0*/  LOP3.LUT R5, R40, R5, RZ, 0x3c, !PT ;  /* 0x0000000528057212 */ /* 0x000fe200078e3cff */
[----:B-1----:R-:W-:Y:S06]  /*58c0*/  @!P1 BRA `(.L_x_93) ;  /* 0x0000003400389947 */ /* 0x002fec0003800000 */
.L_x_206:
[----:B------:R-:W-:Y:S02]  /*58d0*/  LEA R0, R0, UR7, 0x3 ;  /* 0x0000000700007c11 */ /* 0x000fe4000f8e18ff */
[----:B------:R-:W-:-:S07]  /*58e0*/  SHF.L.U32 R5, R5, 0x1f, RZ ;  /* 0x0000001f05057819 */ /* 0x000fce00000006ff */
.L_x_94:
[----:B---3--:R3:W4:Y:S02]  /*58f0*/  SYNCS.PHASECHK.TRANS64.TRYWAIT P0, [R0+URZ], R5 ;  /* 0x00000005000075a7 */ /* 0x00872400080011ff */
[----:B----4-:R-:W-:Y:S05]  /*5900*/  @!P0 NANOSLEEP.SYNCS 0x989680 ;  /* 0x009896800000895d */ /* 0x010fea0003900000 */
[----:B------:R-:W4:Y:S02]  /*5910*/  @!P0 SYNCS.PHASECHK.TRANS64 P0, [R0+URZ], R5 ;  /* 0x00000005000085a7 */ /* 0x000f2400080010ff */
[----:B--2-4-:R-:W-:Y:S05]  /*5920*/  @P0 EXIT ;  /* 0x000000000000094d */ /* 0x014fea0003800000 */
[----:B------:R-:W-:Y:S05]  /*5930*/  BRA `(.L_x_94) ;  /* 0xfffffffc00ec7947 */ /* 0x000fea000383ffff */
.L_x_82:
[----:B------:R-:W-:-:S06]  /*5940*/  UISETP.GE.AND UP0, UPT, UR6, 0x4, UPT ;  /* 0x000000040600788c */ /* 0x000fcc000bf06270 */
[----:B------:R-:W-:-:S13]  /*5950*/  PLOP3.LUT P0, PT, PT, PT, UP0, 0x80, 0x8 ;  /* 0x000000000008781c */ /* 0x000fda0003f0f008 */
[----:B------:R-:W-:Y:S05]  /*5960*/  @!P0 EXIT ;  /* 0x000000000000894d */ /* 0x000fea0003800000 */
[----:B------:R-:W-:Y:S01]  /*5970*/  BAR.SYNC.DEFER_BLOCKING 0x6, 0xa0 ;  /* 0x0182800000007b1d */ /* 0x000fe20000010000 */
[C---:B------:R-:W-:Y:S01]  /*5980*/  IMAD.SHL.U32 R4, R76.reuse, 0x20, RZ ;  /* 0x000000204c047824 */ /* 0x040fe200078e00ff */
[----:B------:R-:W-:Y:S01]  /*5990*/  SHF.R.U32.HI R5, RZ, 0x1, R76 ;  /* 0x00000001ff057819 */ /* 0x000fe2000001164c */
[C---:B------:R-:W-:Y:S01]  /*59a0*/  IMAD.SHL.U32 R75, R76.reuse, 0x10, RZ ;  /* 0x000000104c4b7824 */ /* 0x040fe200078e00ff */
[C---:B------:R-:W-:Y:S01]  /*59b0*/  LOP3.LUT P0, RZ, R76.reuse, 0x4, RZ, 0xc0, !PT ;  /* 0x000000044cff7812 */ /* 0x040fe2000780c0ff */
[----:B------:R-:W-:Y:S01]  /*59c0*/  IMAD.U32 R32, R76, 0x10000, RZ ;  /* 0x000100004c207824 */ /* 0x000fe200078e00ff */
[----:B------:R-:W-:Y:S02]  /*59d0*/  UMOV UR52, 0x400 ;  /* 0x0000040000347882 */ /* 0x000fe40000000000 */
[----:B------:R-:W1:Y:S01]  /*59e0*/  LDC R67, c[0x0][0x370] ;  /* 0x0000dc00ff437b82 */ /* 0x000e620000000800 */
[----:B------:R-:W-:Y:S01]  /*59f0*/  ULEA UR52, UR45, UR52, 0x18 ;  /* 0x000000342d347291 */ /* 0x000fe2000f8ec0ff */
[----:B------:R-:W-:Y:S01]  /*5a00*/  LOP3.LUT R0, R4, 0xc0, RZ, 0xc0, !PT ;  /* 0x000000c004007812 */ /* 0x000fe200078ec0ff */
[----:B------:R-:W-:Y:S01]  /*5a10*/  IMAD.MOV.U32 R80, RZ, RZ, 0x10 ;  /* 0x00000010ff507424 */ /* 0x000fe200078e00ff */
[----:B------:R-:W-:Y:S01]  /*5a20*/  LOP3.LUT R75, R75, 0x600, RZ, 0xc0, !PT ;  /* 0x000006004b4b7812 */ /* 0x000fe200078ec0ff */
[----:B------:R-:W-:Y:S01]  /*5a30*/  IMAD.MOV.U32 R74, RZ, RZ, 0x1 ;  /* 0x00000001ff4a7424 */ /* 0x000fe200078e00ff */
[----:B------:R-:W-:Y:S01]  /*5a40*/  LOP3.LUT R5, R0, 0x8, R5, 0xf8, !PT ;  /* 0x0000000800057812 */ /* 0x000fe200078ef805 */
[C---:B------:R-:W-:Y:S01]  /*5a50*/  IMAD.SHL.U32 R0, R76.reuse, 0x4, RZ ;  /* 0x000000044c007824 */ /* 0x040fe200078e00ff */
[----:B------:R-:W2:Y:S01]  /*5a60*/  LDC R28, c[0x0][0xb0c] ;  /* 0x0002c300ff1c7b82 */ /* 0x000ea20000000800 */
[----:B------:R-:W-:Y:S01]  /*5a70*/  LOP3.LUT R75, R75, 0x20, R4, 0xf8, !PT ;  /* 0x000000204b4b7812 */ /* 0x000fe200078ef804 */
[----:B------:R-:W-:Y:S01]  /*5a80*/  IMAD.MOV.U32 R30, RZ, RZ, RZ ;  /* 0x000000ffff1e7224 */ /* 0x000fe200078e00ff */
[----:B------:R-:W-:-:S02]  /*5a90*/  LOP3.LUT R76, R76, 0x60, RZ, 0xc0, !PT ;  /* 0x000000604c4c7812 */ /* 0x000fc400078ec0ff */
[----:B------:R-:W-:Y:S02]  /*5aa0*/  CS2R R72, SRZ ;  /* 0x0000000000487805 */ /* 0x000fe4000001ff00 */
[----:B------:R-:W-:Y:S01]  /*5ab0*/  LOP3.LUT R0, R5, 0x18, R0, 0x78, !PT ;  /* 0x0000001805007812 */ /* 0x000fe200078e7800 */
[----:B------:R-:W4:Y:S01]  /*5ac0*/  LDCU.64 UR56, c[0x0][0x348] ;  /* 0x00006900ff3877ac */ /* 0x000f220008000a00 */
[----:B------:R-:W-:Y:S01]  /*5ad0*/  LOP3.LUT R75, R75, 0x100, R4, 0xf8, !PT ;  /* 0x000001004b4b7812 */ /* 0x000fe200078ef804 */
[----:B------:R-:W1:Y:S01]  /*5ae0*/  LDC R65, c[0x0][0xb20] ;  /* 0x0002c800ff417b82 */ /* 0x000e620000000800 */
[----:B------:R-:W3:Y:S01]  /*5af0*/  LDS R2, [UR52+0x230] ;  /* 0x00023034ff027984 */ /* 0x000ee20008000800 */
[----:B------:R-:W-:Y:S01]  /*5b00*/  LOP3.LUT R32, R32, 0x600000, RZ, 0xc0, !PT ;  /* 0x0060000020207812 */ /* 0x000fe200078ec0ff */
[----:B------:R-:W1:Y:S01]  /*5b10*/  LDCU.64 UR36, c[0x0][0x888] ;  /* 0x00011100ff2477ac */ /* 0x000e620008000a00 */
[----:B------:R-:W-:Y:S02]  /*5b20*/  LOP3.LUT R75, R75, R0, RZ, 0xfc, !PT ;  /* 0x000000004b4b7212 */ /* 0x000fe400078efcff */
[----:B------:R-:W-:Y:S01]  /*5b30*/  SEL R80, R80, 0xfffffff0, !P0 ;  /* 0xfffffff050507807 */ /* 0x000fe20004000000 */
[----:B------:R-:W1:Y:S01]  /*5b40*/  LDCU.64 UR46, c[0x0][0x8b0] ;  /* 0x00011600ff2e77ac */ /* 0x000e620008000a00 */
[----:B------:R-:W1:Y:S01]  /*5b50*/  LDC R27, c[0x0][0xb30] ;  /* 0x0002cc00ff1b7b82 */ /* 0x000e620000000800 */
[----:B------:R-:W1:Y:S01]  /*5b60*/  LDCU.64 UR38, c[0x0][0x8a8] ;  /* 0x00011500ff2677ac */ /* 0x000e620008000a00 */
[----:B------:R-:W1:Y:S06]  /*5b70*/  LDCU.64 UR48, c[0x0][0xa90] ;  /* 0x00015200ff3077ac */ /* 0x000e6c0008000a00 */
[----:B------:R-:W1:Y:S01]  /*5b80*/  LDC.64 R56, c[0x0][0xb10] ;  /* 0x0002c400ff387b82 */ /* 0x000e620000000a00 */
[----:B------:R-:W-:Y:S01]  /*5b90*/  UMOV UR58, URZ ;  /* 0x000000ff003a7c82 */ /* 0x000fe20008000000 */
[----:B------:R-:W-:Y:S01]  /*5ba0*/  UIADD3 UR55, UPT, UPT, UR52, 0x400, URZ ;  /* 0x0000040034377890 */ /* 0x000fe2000fffe0ff */
[----:B------:R-:W-:Y:S01]  /*5bb0*/  UMOV UR54, URZ ;  /* 0x000000ff00367c82 */ /* 0x000fe20008000000 */
[----:B------:R-:W-:-:S04]  /*5bc0*/  UMOV UR53, URZ ;  /* 0x000000ff00357c82 */ /* 0x000fc80008000000 */
[----:B------:R-:W1:Y:S08]  /*5bd0*/  LDC.64 R24, c[0x0][0xb18] ;  /* 0x0002c600ff187b82 */ /* 0x000e700000000a00 */
[----:B------:R-:W1:Y:S08]  /*5be0*/  LDC.64 R52, c[0x0][0x888] ;  /* 0x00022200ff347b82 */ /* 0x000e700000000a00 */
[----:B------:R-:W1:Y:S01]  /*5bf0*/  LDC.64 R22, c[0x0][0xb28] ;  /* 0x0002ca00ff167b82 */ /* 0x000e620000000a00 */
[C---:B---3--:R-:W-:Y:S01]  /*5c00*/  VIADD R3, R2.reuse, 0x40 ;  /* 0x0000004002037836 */ /* 0x048fe20000000000 */
[----:B------:R-:W-:-:S04]  /*5c10*/  LOP3.LUT R2, R2, 0xffff, RZ, 0xc0, !PT ;  /* 0x0000ffff02027812 */ /* 0x000fc800078ec0ff */
[----:B------:R-:W-:Y:S02]  /*5c20*/  LOP3.LUT R3, R3, 0xffff, RZ, 0xc0, !PT ;  /* 0x0000ffff03037812 */ /* 0x000fe400078ec0ff */
[----:B------:R-:W3:Y:S03]  /*5c30*/  LDC.64 R54, c[0x0][0x890] ;  /* 0x00022400ff367b82 */ /* 0x000ee60000000a00 */
[----:B------:R1:W-:Y:S05]  /*5c40*/  STL.64 [R1], R2 ;  /* 0x0000000201007387 */ /* 0x0003ea0000100a00 */
[----:B------:R-:W1:Y:S08]  /*5c50*/  LDC.64 R60, c[0x0][0xa80] ;  /* 0x0002a000ff3c7b82 */ /* 0x000e700000000a00 */
[----:B------:R-:W1:Y:S08]  /*5c60*/  LDC.64 R58, c[0x0][0xa88] ;  /* 0x0002a200ff3a7b82 */ /* 0x000e700000000a00 */
[----:B--2-4-:R-:W1:Y:S02]  /*5c70*/  LDC R66, c[0x0][0x374] ;  /* 0x0000dd00ff427b82 */ /* 0x014e640000000800 */
.L_x_125:
[----:B-1----:R-:W-:Y:S04]  /*5c80*/  SHF.L.U32 R3, R72, 0x1f, RZ ;  /* 0x0000001f48037819 */ /* 0x002fe800000006ff */
[----:B------:R-:W1:Y:S02]  /*5c90*/  SYNCS.PHASECHK.TRANS64.TRYWAIT P0, [UR52+0x1e0], R3 ;  /* 0x0001e003ff0075a7 */ /* 0x000e640008001134 */
[----:B-1----:R-:W-:Y:S05]  /*5ca0*/  @!P0 BRA `(.L_x_95) ;  /* 0x0000003000548947 */ /* 0x002fea0003800000 */
.L_x_208:
[----:B------:R-:W2:Y:S01]  /*5cb0*/  LDC.64 R12, c[0x0][0xb10] ;  /* 0x0002c400ff0c7b82 */ /* 0x000ea20000000a00 */
[----:B------:R-:W4:Y:S01]  /*5cc0*/  LDS.128 R36, [UR52+0x220] ;  /* 0x00022034ff247984 */ /* 0x000f220008000c00 */
[----:B------:R-:W-:Y:S01]  /*5cd0*/  UIADD3 UR4, UPT, UPT, UR52, 0x1e8, URZ ;  /* 0x000001e834047890 */ /* 0x000fe2000fffe0ff */
[----:B-1----:R-:W-:Y:S01]  /*5ce0*/  IMAD R0, R30, 0x4, R1 ;  /* 0x000000041e007824 */ /* 0x002fe200078e0201 */
[----:B------:R-:W-:Y:S04]  /*5cf0*/  ISETP.NE.AND P1, PT, R27, 0x1, PT ;  /* 0x000000011b00780c */ /* 0x000fe80003f25270 */
[----:B------:R-:W1:Y:S01]  /*5d00*/  LDC.64 R10, c[0x0][0xb18] ;  /* 0x0002c600ff0a7b82 */ /* 0x000e620000000a00 */
[----:B------:R-:W-:Y:S01]  /*5d10*/  UPRMT UR4, URZ, 0x654, UR4 ;  /* 0x00000654ff047896 */ /* 0x000fe20008000004 */
[----:B------:R-:W-:Y:S01]  /*5d20*/  ISETP.GE.AND P0, PT, R26, 0x1, PT ;  /* 0x000000011a00780c */ /* 0x000fe20003f06270 */
[----:B------:R-:W-:Y:S01]  /*5d30*/  @!PT LDS RZ, [RZ] ;  /* 0x00000000fffff984 */ /* 0x000fe20000000800 */
[----:B------:R-:W-:Y:S01]  /*5d40*/  @!PT LDS RZ, [RZ] ;  /* 0x00000000fffff984 */ /* 0x000fe20000000800 */
[----:B------:R-:W-:Y:S01]  /*5d50*/  @!PT LDS RZ, [RZ] ;  /* 0x00000000fffff984 */ /* 0x000fe20000000800 */
[----:B------:R-:W-:Y:S01]  /*5d60*/  @!PT LDS RZ, [RZ] ;  /* 0x00000000fffff984 */ /* 0x000fe20000000800 */
[----:B------:R3:W-:Y:S06]  /*5d70*/  MEMBAR.ALL.CTA ;  /* 0x0000000000007992 */ /* 0x0007ec0000008000 */
[----:B---3--:R-:W3:Y:S01]  /*5d80*/  FENCE.VIEW.ASYNC.S ;  /* 0x00000000000073c6 */ /* 0x008ee20000000000 */
[----:B------:R-:W1:Y:S08]  /*5d90*/  @!P1 LDC R14, c[0x0][0xb20] ;  /* 0x0002c800ff0e9b82 */ /* 0x000e700000000800 */
[----:B------:R-:W1:Y:S01]  /*5da0*/  @!P1 LDC R9, c[0x0][0xb0c] ;  /* 0x0002c300ff099b82 */ /* 0x000e620000000800 */
[----:B---3--:R-:W-:Y:S01]  /*5db0*/  SYNCS.ARRIVE.TRANS64.RED.A1T0 RZ, [UR4], RZ ;  /* 0x000000ffffff79a7 */ /* 0x008fe20008100404 */
[----:B------:R3:W5:Y:S01]  /*5dc0*/  LDL R17, [R0] ;  /* 0x0000000000117983 */ /* 0x0007620000100800 */
[----:B----4-:R-:W-:Y:S04]  /*5dd0*/  LOP3.LUT P4, RZ, R38, 0x1, RZ, 0xc0, !PT ;  /* 0x0000000126ff7812 */ /* 0x010fe8000788c0ff */
[----:B------:R-:W-:Y:S09]  /*5de0*/  P2R R81, PR, RZ, 0x10 ;  /* 0x00000010ff517803 */ /* 0x000ff20000000000 */
[----:B------:R-:W-:Y:S02]  /*5df0*/  @P4 MOV R31, R36 ;  /* 0x00000024001f4202 */ /* 0x000fe40000000f00 */
[----:B------:R-:W-:Y:S01]  /*5e00*/  @P4 LOP3.LUT R29, R37, 0xffff, RZ, 0xc0, !PT ;  /* 0x0000ffff251d4812 */ /* 0x000fe200078ec0ff */
[----:B--23--:R-:W-:Y:S06]  /*5e10*/  @!P0 BRA `(.L_x_96) ;  /* 0x0000000000a48947 */ /* 0x00cfec0003800000 */
[----:B------:R-:W-:Y:S01]  /*5e20*/  IMAD.HI.U32 R20, R66, R25, RZ ;  /* 0x0000001942147227 */ /* 0x000fe200078e00ff */
[----:B------:R-:W-:Y:S02]  /*5e30*/  ISETP.NE.AND P0, PT, R24, 0x1, PT ;  /* 0x000000011800780c */ /* 0x000fe40003f05270 */
[----:B------:R-:W-:Y:S01]  /*5e40*/  ISETP.NE.AND P2, PT, R26, 0x1, PT ;  /* 0x000000011a00780c */ /* 0x000fe20003f45270 */
[-C--:B------:R-:W-:Y:S01]  /*5e50*/  IMAD.HI.U32 R16, R67, R56.reuse, RZ ;  /* 0x0000003843107227 */ /* 0x080fe200078e00ff */
[----:B------:R-:W-:Y:S02]  /*5e60*/  SHF.R.U32.HI R21, RZ, R65, R20 ;  /* 0x00000041ff157219 */ /* 0x000fe40000011614 */
[----:B------:R-:W-:Y:S01]  /*5e70*/  ISETP.NE.AND P3, PT, R28, 0x1, PT ;  /* 0x000000011c00780c */ /* 0x000fe20003f65270 */
[----:B------:R-:W-:Y:S01]  /*5e80*/  IMAD.HI.U32 R40, R29, R25, RZ ;  /* 0x000000191d287227 */ /* 0x000fe200078e00ff */
[----:B------:R-:W-:Y:S02]  /*5e90*/  SHF.R.U32.HI R16, RZ, R57, R16 ;  /* 0x00000039ff107219 */ /* 0x000fe40000011610 */
[----:B------:R-:W-:Y:S01]  /*5ea0*/  SEL R3, R66, R21, !P0 ;  /* 0x0000001542037207 */ /* 0x000fe20004000000 */
[----:B------:R-:W-:Y:S01]  /*5eb0*/  IMAD.HI.U32 R34, R31, R56, RZ ;  /* 0x000000381f227227 */ /* 0x000fe200078e00ff */
[----:B------:R-:W-:Y:S03]  /*5ec0*/  SEL R7, R67, R16, !P3 ;  /* 0x0000001043077207 */ /* 0x000fe60005800000 */
[-C--:B------:R-:W-:Y:S01]  /*5ed0*/  IMAD.HI.U32 R16, R3, R22.reuse, RZ ;  /* 0x0000001603107227 */ /* 0x080fe200078e00ff */
[----:B------:R-:W-:Y:S03]  /*5ee0*/  SHF.R.U32.HI R34, RZ, R57, R34 ;  /* 0x00000039ff227219 */ /* 0x000fe60000011622 */
[----:B------:R-:W-:Y:S01]  /*5ef0*/  IMAD.HI.U32 R20, R7, R22, RZ ;  /* 0x0000001607147227 */ /* 0x000fe200078e00ff */
[----:B------:R-:W-:Y:S02]  /*5f00*/  @P2 SHF.R.U32.HI R3, RZ, R23, R16 ;  /* 0x00000017ff032219 */ /* 0x000fe40000011610 */
[----:B------:R-:W-:Y:S02]  /*5f10*/  SHF.R.U32.HI R16, RZ, R65, R40 ;  /* 0x00000041ff107219 */ /* 0x000fe40000011628 */
[----:B------:R-:W-:Y:S01]  /*5f20*/  @P2 SHF.R.U32.HI R7, RZ, R23, R20 ;  /* 0x00000017ff072219 */ /* 0x000fe20000011614 */
[C---:B------:R-:W-:Y:S01]  /*5f30*/  IMAD R2, R26.reuse, R3, RZ ;  /* 0x000000031a027224 */ /* 0x040fe200078e02ff */
[----:B------:R-:W-:Y:S02]  /*5f40*/  SEL R5, R29, R16, !P0 ;  /* 0x000000101d057207 */ /* 0x000fe40004000000 */
[----:B------:R-:W-:Y:S01]  /*5f50*/  SEL R3, R31, R34, !P3 ;  /* 0x000000221f037207 */ /* 0x000fe20005800000 */
[----:B------:R-:W-:Y:S01]  /*5f60*/  IMAD R4, R26, R7, RZ ;  /* 0x000000071a047224 */ /* 0x000fe200078e02ff */
[C---:B------:R-:W-:Y:S01]  /*5f70*/  ISETP.GE.AND P0, PT, R5.reuse, R2, PT ;  /* 0x000000020500720c */ /* 0x040fe20003f06270 */
[----:B------:R-:W-:Y:S03]  /*5f80*/  IMAD.HI.U32 R6, R5, R22, RZ ;  /* 0x0000001605067227 */ /* 0x000fe600078e00ff */
[----:B------:R-:W-:Y:S01]  /*5f90*/  ISETP.GE.OR P0, PT, R3, R4, P0 ;  /* 0x000000040300720c */ /* 0x000fe20000706670 */
[----:B------:R-:W-:Y:S01]  /*5fa0*/  IMAD.MOV R4, RZ, RZ, -R3 ;  /* 0x000000ffff047224 */ /* 0x000fe200078e0a03 */
[-C--:B------:R-:W-:Y:S03]  /*5fb0*/  SHF.R.U32.HI R6, RZ, R23.reuse, R6 ;  /* 0x00000017ff067219 */ /* 0x080fe60000011606 */
[----:B------:R-:W-:Y:S01]  /*5fc0*/  IMAD R31, R28, R4, R31 ;  /* 0x000000041c1f7224 */ /* 0x000fe200078e021f */
[----:B------:R-:W-:Y:S05]  /*5fd0*/  SEL R15, R5, R6, !P2 ;  /* 0x00000006050f7207 */ /* 0x000fea0005000000 */
[----:B------:R-:W-:Y:S02]  /*5fe0*/  IMAD.MOV R6, RZ, RZ, -R15 ;  /* 0x000000ffff067224 */ /* 0x000fe400078e0a0f */
[C---:B------:R-:W-:Y:S04]  /*5ff0*/  @!P0 IMAD.HI.U32 R2, R3.reuse, R22, RZ ;  /* 0x0000001603028227 */ /* 0x040fe800078e00ff */
[----:B------:R-:W-:Y:S01]  /*6000*/  IMAD R6, R26, R6, R5 ;  /* 0x000000061a067224 */ /* 0x000fe200078e0205 */
[----:B------:R-:W-:Y:S04]  /*6010*/  @!P0 SHF.R.U32.HI R2, RZ, R23, R2 ;  /* 0x00000017ff028219 */ /* 0x000fe80000011602 */
[----:B------:R-:W-:Y:S02]  /*6020*/  @!P0 SEL R0, R3, R2, !P2 ;  /* 0x0000000203008207 */ /* 0x000fe40005000000 */
[----:B------:R-:W-:Y:S02]  /*6030*/  IADD3 R2, PT, PT, -R5, RZ, RZ ;  /* 0x000000ff05027210 */ /* 0x000fe40007ffe1ff */
[----:B------:R-:W-:Y:S01]  /*6040*/  @!P0 IADD3 R8, PT, PT, R15, -R0, RZ ;  /* 0x800000000f088210 */ /* 0x000fe20007ffe0ff */
[----:B------:R-:W-:Y:S02]  /*6050*/  @!P0 IMAD R0, R7, R6, R0 ;  /* 0x0000000607008224 */ /* 0x000fe400078e0200 */
[----:B------:R-:W-:Y:S02]  /*6060*/  IMAD R29, R24, R2, R29 ;  /* 0x00000002181d7224 */ /* 0x000fe400078e021d */
[----:B------:R-:W-:Y:S02]  /*6070*/  @!P0 IMAD R5, R8, R26, R3 ;  /* 0x0000001a08058224 */ /* 0x000fe400078e0203 */
[----:B------:R-:W-:Y:S04]  /*6080*/  @!P0 IMAD.MOV.U32 R3, RZ, RZ, R0 ;  /* 0x000000ffff038224 */ /* 0x000fe800078e0000 */
[----:B------:R-:W-:Y:S02]  /*6090*/  IMAD R31, R3, R28, R31 ;  /* 0x0000001c031f7224 */ /* 0x000fe400078e021f */
[----:B------:R-:W-:Y:S07]  /*60a0*/  IMAD R29, R5, R24, R29 ;  /* 0x00000018051d7224 */ /* 0x000fee00078e021d */
.L_x_96:
[----:B-1----:R-:W-:Y:S01]  /*60b0*/  @!P1 ISETP.NE.AND P0, PT, R10, 0x1, PT ;  /* 0x000000010a00980c */ /* 0x002fe20003f05270 */
[----:B------:R-:W-:Y:S01]  /*60c0*/  @!P1 IMAD.HI.U32 R0, R31, R12, RZ ;  /* 0x0000000c1f009227 */ /* 0x000fe200078e00ff */
[----:B------:R-:W-:Y:S01]  /*60d0*/  @!P1 ISETP.NE.AND P2, PT, R9, 0x1, PT ;  /* 0x000000010900980c */ /* 0x000fe20003f45270 */
[----:B------:R-:W-:Y:S01]  /*60e0*/  ULOP3.LUT UP0, URZ, UR55, 0x1b0, URZ, 0xc0, !UPT ;  /* 0x000001b037ff7892 */ /* 0x000fe2000f80c0ff */
[----:B------:R-:W-:Y:S01]  /*60f0*/  R2UR UR41, R18 ;  /* 0x00000000122972ca */ /* 0x000fe200000e0000 */
[----:B------:R-:W-:Y:S01]  /*6100*/  @!P1 IMAD.HI.U32 R3, R29, R11, RZ ;  /* 0x0000000b1d039227 */ /* 0x000fe200078e00ff */
[----:B------:R-:W-:Y:S02]  /*6110*/  @!P1 SHF.R.U32.HI R0, RZ, R13, R0 ;  /* 0x0000000dff009219 */ /* 0x000fe40000011600 */
[----:B------:R-:W-:Y:S02]  /*6120*/  @P4 SHF.R.U32.HI R79, RZ, 0x10, R37 ;  /* 0x00000010ff4f4819 */ /* 0x000fe40000011625 */
[----:B------:R-:W-:Y:S02]  /*6130*/  @!P1 SHF.R.U32.HI R2, RZ, R14, R3 ;  /* 0x0000000eff029219 */ /* 0x000fe40000011603 */
[----:B------:R-:W-:Y:S02]  /*6140*/  @!P1 SEL R3, R31, R0, !P2 ;  /* 0x000000001f039207 */ /* 0x000fe40005000000 */
[----:B------:R-:W-:Y:S03]  /*6150*/  @!P1 SEL R2, R29, R2, !P0 ;  /* 0x000000021d029207 */ /* 0x000fe60004000000 */
[----:B------:R-:W-:Y:S02]  /*6160*/  USHF.L.U32 UR41, UR41, 0x6, URZ ;  /* 0x0000000629297899 */ /* 0x000fe400080006ff */
[----:B------:R-:W-:Y:S02]  /*6170*/  @!P1 IMAD.IADD R0, R2, 0x1, -R3 ;  /* 0x0000000102009824 */ /* 0x000fe400078e0a03 */
[----:B------:R-:W-:Y:S02]  /*6180*/  @!P1 IMAD.IADD R2, R3, 0x1, -R2 ;  /* 0x0000000103029824 */ /* 0x000fe400078e0a02 */
[----:B------:R-:W-:Y:S02]  /*6190*/  @!P1 IMAD R31, R0, R9, R31 ;  /* 0x00000009001f9224 */ /* 0x000fe400078e021f */
[----:B------:R-:W-:Y:S01]  /*61a0*/  @!P1 IMAD R29, R2, R10, R29 ;  /* 0x0000000a021d9224 */ /* 0x000fe200078e021d */
[----:B------:R-:W-:Y:S06]  /*61b0*/  BRA.U !UP0, `(.L_x_97) ;  /* 0x00000001087c7547 */ /* 0x000fec000b800000 */
[----:B------:R-:W1:Y:S01]  /*61c0*/  LDCU.64 UR8, c[0x4][0x80] ;  /* 0x01001000ff0877ac */ /* 0x000e620008000a00 */
[----:B------:R-:W-:Y:S01]  /*61d0*/  MOV R2, 0x0 ;  /* 0x0000000000027802 */ /* 0x000fe20000000f00 */
[----:B------:R-:W-:Y:S02]  /*61e0*/  HFMA2 R12, -RZ, RZ, 0, 5.9604644775390625e-08 ;  /* 0x00000001ff0c7431 */ /* 0x000fe400000001ff */
[----:B------:R-:W-:Y:S01]  /*61f0*/  IMAD.MOV.U32 R8, RZ, RZ, 0x70 ;  /* 0x00000070ff087424 */ /* 0x000fe200078e00ff */
[----:B------:R2:W3:Y:S01]  /*6200*/  LDC.64 R14, c[0x4][R2] ;  /* 0x01000000020e7b82 */ /* 0x0004e20000000a00 */
[----:B------:R-:W4:Y:S01]  /*6210*/  LDCU.64 UR6, c[0x4][0x88] ;  /* 0x01001100ff0677ac */ /* 0x000f220008000a00 */
[----:B------:R-:W-:Y:S01]  /*6220*/  IMAD.MOV.U32 R13, RZ, RZ, RZ ;  /* 0x000000ffff0d7224 */ /* 0x000fe200078e00ff */
[----:B------:R-:W2:Y:S01]  /*6230*/  LDCU.64 UR4, c[0x4][0x8] ;  /* 0x01000100ff0477ac */ /* 0x000ea20008000a00 */
[----:B-1----:R-:W-:Y:S01]  /*6240*/  MOV R5, UR9 ;  /* 0x0000000900057c02 */ /* 0x002fe20008000f00 */
[----:B------:R-:W-:Y:S01]  /*6250*/  IMAD.U32 R4, RZ, RZ, UR8 ;  /* 0x00000008ff047e24 */ /* 0x000fe2000f8e00ff */
[----:B----4-:R-:W-:Y:S01]  /*6260*/  MOV R7, UR7 ;  /* 0x0000000700077c02 */ /* 0x010fe20008000f00 */
[----:B------:R-:W-:Y:S01]  /*6270*/  IMAD.U32 R6, RZ, RZ, UR6 ;  /* 0x00000006ff067e24 */ /* 0x000fe2000f8e00ff */
[----:B--2---:R-:W-:Y:S01]  /*6280*/  MOV R11, UR5 ;  /* 0x00000005000b7c02 */ /* 0x004fe20008000f00 */
[----:B------:R-:W-:Y:S02]  /*6290*/  IMAD.U32 R10, RZ, RZ, UR4 ;  /* 0x00000004ff0a7e24 */ /* 0x000fe4000f8e00ff */
[----:B------:R-:W-:Y:S07]  /*62a0*/  LEPC R20, `(.L_x_98) ;  /* 0x000000001014794e */ /* 0x000fee0000000000 */
[----:B---3-5:R-:W-:Y:S05]  /*62b0*/  CALL.ABS.NOINC R14 ;  /* 0x000000000e007343 */ /* 0x028fea0003c00000 */
.L_x_98:
[----:B------:R-:W1:Y:S01]  /*62c0*/  LDCU.64 UR8, c[0x4][0x80] ;  /* 0x01001000ff0877ac */ /* 0x000e620008000a00 */
[----:B------:R-:W2:Y:S01]  /*62d0*/  LDC.64 R2, c[0x4][R2] ;  /* 0x0100000002027b82 */ /* 0x000ea20000000a00 */
[----:B------:R-:W-:Y:S02]  /*62e0*/  HFMA2 R12, -RZ, RZ, 0, 5.9604644775390625e-08 ;  /* 0x00000001ff0c7431 */ /* 0x000fe400000001ff */
[----:B------:R-:W-:Y:S02]  /*62f0*/  IMAD.MOV.U32 R8, RZ, RZ, 0x70 ;  /* 0x00000070ff087424 */ /* 0x000fe400078e00ff */
[----:B------:R-:W-:Y:S01]  /*6300*/  IMAD.MOV.U32 R13, RZ, RZ, RZ ;  /* 0x000000ffff0d7224 */ /* 0x000fe200078e00ff */
[----:B------:R-:W3:Y:S01]  /*6310*/  LDCU.64 UR6, c[0x4][0x88] ;  /* 0x01001100ff0677ac */ /* 0x000ee20008000a00 */
[----:B------:R-:W4:Y:S01]  /*6320*/  LDCU.64 UR4, c[0x4][0x8] ;  /* 0x01000100ff0477ac */ /* 0x000f220008000a00 */
[----:B-1----:R-:W-:Y:S02]  /*6330*/  MOV R4, UR8 ;  /* 0x0000000800047c02 */ /* 0x002fe40008000f00 */
[----:B------:R-:W-:Y:S02]  /*6340*/  MOV R5, UR9 ;  /* 0x0000000900057c02 */ /* 0x000fe40008000f00 */
[----:B---3--:R-:W-:Y:S01]  /*6350*/  MOV R7, UR7 ;  /* 0x0000000700077c02 */ /* 0x008fe20008000f00 */
[----:B------:R-:W-:Y:S01]  /*6360*/  IMAD.U32 R6, RZ, RZ, UR6 ;  /* 0x00000006ff067e24 */ /* 0x000fe2000f8e00ff */
[----:B----4-:R-:W-:Y:S01]  /*6370*/  MOV R11, UR5 ;  /* 0x00000005000b7c02 */ /* 0x010fe20008000f00 */
[----:B------:R-:W-:Y:S02]  /*6380*/  IMAD.U32 R10, RZ, RZ, UR4 ;  /* 0x00000004ff0a7e24 */ /* 0x000fe4000f8e00ff */
[----:B------:R-:W-:Y:S07]  /*6390*/  LEPC R20, `(.L_x_97) ;  /* 0x000000001014794e */ /* 0x000fee0000000000 */
[----:B--2---:R-:W-:Y:S05]  /*63a0*/  CALL.ABS.NOINC R2 ;  /* 0x0000000002007343 */ /* 0x004fea0003c00000 */
.L_x_97:
[----:B------:R-:W-:Y:S01]  /*63b0*/  ISETP.NE.U32.AND P3, PT, R54, RZ, PT ;  /* 0x000000ff3600720c */ /* 0x000fe20003f65070 */
[----:B------:R-:W-:Y:S01]  /*63c0*/  UISETP.NE.U32.AND UP0, UPT, UR46, URZ, UPT ;  /* 0x000000ff2e00728c */ /* 0x000fe2000bf05070 */
[----:B------:R-:W-:Y:S02]  /*63d0*/  ISETP.NE.AND P6, PT, R78, RZ, PT ;  /* 0x000000ff4e00720c */ /* 0x000fe40003fc5270 */
[----:B------:R-:W-:Y:S01]  /*63e0*/  ISETP.NE.AND.EX P3, PT, R55, RZ, PT, P3 ;  /* 0x000000ff3700720c */ /* 0x000fe20003f65330 */
[----:B------:R-:W-:Y:S01]  /*63f0*/  UISETP.NE.AND.EX UP0, UPT, UR47, URZ, UPT, UP0 ;  /* 0x000000ff2f00728c */ /* 0x000fe2000bf05300 */
[----:B------:R-:W-:Y:S02]  /*6400*/  ISETP.NE.U32.AND P1, PT, RZ, UR36, PT ;  /* 0x00000024ff007c0c */ /* 0x000fe4000bf25070 */
[----:B------:R-:W-:Y:S02]  /*6410*/  PLOP3.LUT P0, PT, PT, PT, PT, 0x8, 0x80 ;  /* 0x000000000080781c */ /* 0x000fe40003f0e170 */
[----:B------:R-:W-:Y:S05]  /*6420*/  ISETP.NE.AND.EX P1, PT, RZ, UR37, PT, P1 ;  /* 0x00000025ff007c0c */ /* 0x000fea000bf25310 */
[----:B------:R-:W-:Y:S02]  /*6430*/  @P6 PLOP3.LUT P0, PT, P3, PT, PT, 0x80, 0x8 ;  /* 0x000000000008681c */ /* 0x000fe40001f0f070 */
[----:B------:R-:W-:Y:S11]  /*6440*/  @!P3 BRA `(.L_x_99) ;  /* 0x00000000002cb947 */ /* 0x000ff60003800000 */
[----:B------:R-:W-:Y:S01]  /*6450*/  ISETP.NE.U32.AND P2, PT, R52, RZ, PT ;  /* 0x000000ff3400720c */ /* 0x000fe20003f45070 */
[----:B------:R-:W-:Y:S03]  /*6460*/  IMAD.MOV.U32 R63, RZ, RZ, 0x1 ;  /* 0x00000001ff3f7424 */ /* 0x000fe600078e00ff */
[----:B------:R-:W-:Y:S11]  /*6470*/  ISETP.NE.AND.EX P2, PT, R53, RZ, PT, P2 ;  /* 0x000000ff3500720c */ /* 0x000ff60003f45320 */
[----:B------:R-:W-:Y:S02]  /*6480*/  @!UPT UIADD3 URZ, UPT, UPT, URZ, URZ, URZ ;  /* 0x000000fffffff290 */ /* 0x000fe4000fffe0ff */
[----:B------:R-:W1:Y:S01]  /*6490*/  @P2 LDC.64 R2, c[0x0][0x888] ;  /* 0x00022200ff022b82 */ /* 0x000e620000000a00 */
[----:B------:R-:W-:Y:S04]  /*64a0*/  @P2 IMAD R0, R19, R54, RZ ;  /* 0x0000003613002224 */ /* 0x000fe800078e02ff */
[----:B-1----:R-:W-:Y:S04]  /*64b0*/  @P2 IMAD.WIDE R2, R0, 0x4, R2 ;  /* 0x0000000400022825 */ /* 0x002fe800078e0202 */
[----:B------:R-:W-:Y:S01]  /*64c0*/  HFMA2 R0, -RZ, RZ, 0, 5.9604644775390625e-08 ;  /* 0x00000001ff007431 */ /* 0x000fe200000001ff */
[----:B-----5:R1:W5:Y:S04]  /*64d0*/  @P2 LDG.E R35, desc[UR50][R2.64] ;  /* 0x0000003202232981 */ /* 0x020368000c1e1900 */
[----:B------:R-:W-:Y:S01]  /*64e0*/  @!P2 PRMT R63, R0, 0x7610, R63 ;  /* 0x00007610003fa816 */ /* 0x000fe2000000003f */
[----:B-1----:R-:W2:Y:S06]  /*64f0*/  @!P2 LDC R35, c[0x0][0x880] ;  /* 0x00022000ff23ab82 */ /* 0x002eac0000000800 */
.L_x_99:
[----:B------:R-:W-:Y:S05]  /*6500*/  BRA.U !UP0, `(.L_x_100) ;  /* 0x0000000108207547 */ /* 0x000fea000b800000 */
[----:B------:R-:W-:Y:S04]  /*6510*/  ISETP.NE.U32.AND P2, PT, RZ, UR38, PT ;  /* 0x00000026ff007c0c */ /* 0x000fe8000bf45070 */
[----:B------:R-:W-:Y:S11]  /*6520*/  ISETP.NE.AND.EX P2, PT, RZ, UR39, PT, P2 ;  /* 0x00000027ff007c0c */ /* 0x000ff6000bf45320 */
[----:B------:R-:W-:Y:S02]  /*6530*/  @!UPT UIADD3 URZ, UPT, UPT, URZ, URZ, URZ ;  /* 0x000000fffffff290 */ /* 0x000fe4000fffe0ff */
[----:B------:R-:W1:Y:S01]  /*6540*/  @P2 LDC.64 R2, c[0x0][0x8a8] ;  /* 0x00022a00ff022b82 */ /* 0x000e620000000a00 */
[----:B------:R-:W-:Y:S04]  /*6550*/  @P2 IMAD R5, R19, UR46, RZ ;  /* 0x0000002e13052c24 */ /* 0x000fe8000f8e02ff */
[----:B-1----:R-:W-:Y:S05]  /*6560*/  @P2 IMAD.WIDE R2, R5, 0x4, R2 ;  /* 0x0000000405022825 */ /* 0x002fea00078e0202 */
[----:B-----5:R1:W5:Y:S02]  /*6570*/  @P2 LDG.E R33, desc[UR50][R2.64] ;  /* 0x0000003202212981 */ /* 0x020364000c1e1900 */
[----:B-1----:R-:W3:Y:S02]  /*6580*/  @!P2 LDC R33, c[0x0][0x8a0] ;  /* 0x00022800ff21ab82 */ /* 0x002ee40000000800 */
.L_x_100:
[----:B--2--5:R-:W-:Y:S01]  /*6590*/  FSETP.NEU.AND P2, PT, R35, RZ, PT ;  /* 0x000000ff2300720b */ /* 0x024fe20003f4d000 */
[----:B------:R-:W-:Y:S01]  /*65a0*/  IMAD.SHL.U32 R88, R45, 0x40, RZ ;  /* 0x000000402d587824 */ /* 0x000fe200078e00ff */
[----:B------:R-:W-:Y:S01]  /*65b0*/  SEL R5, RZ, 0xffffffff, P1 ;  /* 0xffffffffff057807 */ /* 0x000fe20000800000 */
[----:B------:R-:W-:Y:S01]  /*65c0*/  BSSY B1, `(.L_x_101) ;  /* 0x0000045000017945 */ /* 0x000fe20003800000 */
[----:B------:R-:W-:Y:S01]  /*65d0*/  @P6 LOP3.LUT P1, RZ, R63, 0xff, RZ, 0xc0, !PT ;  /* 0x000000ff3fff6812 */ /* 0x000fe2000782c0ff */
[----:B------:R-:W-:Y:S01]  /*65e0*/  IMAD.HI.U32 R9, R88, R61, RZ ;  /* 0x0000003d58097227 */ /* 0x000fe200078e00ff */
[----:B------:R-:W-:Y:S02]  /*65f0*/  @P6 SEL R2, RZ, 0xffffffff, P2 ;  /* 0xffffffffff026807 */ /* 0x000fe40001000000 */
[----:B------:R-:W-:Y:S01]  /*6600*/  LOP3.LUT R39, R74, 0x1, RZ, 0x3c, !PT ;  /* 0x000000014a277812 */ /* 0x000fe200078e3cff */
[----:B------:R-:W-:Y:S01]  /*6610*/  IMAD.MOV.U32 R85, RZ, RZ, 0x1 ;  /* 0x00000001ff557424 */ /* 0x000fe200078e00ff */
[----:B------:R-:W-:Y:S01]  /*6620*/  @P0 SEL R2, R5, R2, !P1 ;  /* 0x0000000205020207 */ /* 0x000fe20004800000 */
[----:B------:R-:W-:Y:S01]  /*6630*/  IMAD.IADD R34, R32, 0x1, R17 ;  /* 0x0000000120227824 */ /* 0x000fe200078e0211 */
[----:B------:R-:W-:Y:S01]  /*6640*/  ISETP.NE.AND P0, PT, R60, 0x1, PT ;  /* 0x000000013c00780c */ /* 0x000fe20003f05270 */
[----:B------:R-:W-:Y:S01]  /*6650*/  IMAD.U32 R86, RZ, RZ, UR58 ;  /* 0x0000003aff567e24 */ /* 0x000fe2000f8e00ff */
[----:B------:R-:W-:Y:S02]  /*6660*/  @P6 LOP3.LUT R2, R2, 0x1, RZ, 0xc0, !PT ;  /* 0x0000000102026812 */ /* 0x000fe400078ec0ff */
[----:B------:R-:W-:Y:S02]  /*6670*/  CS2R R50, SRZ ;  /* 0x0000000000327805 */ /* 0x000fe4000001ff00 */
[----:B------:R-:W-:Y:S02]  /*6680*/  SHF.R.U32.HI R9, RZ, R58, R9 ;  /* 0x0000003aff097219 */ /* 0x000fe40000011609 */
[----:B------:R-:W-:Y:S02]  /*6690*/  CS2R R48, SRZ ;  /* 0x0000000000307805 */ /* 0x000fe4000001ff00 */
[----:B------:R-:W-:Y:S01]  /*66a0*/  ISETP.NE.U32.OR P4, PT, R2, 0x1, !P6 ;  /* 0x000000010200780c */ /* 0x000fe20007785470 */
[----:B------:R-:W-:Y:S01]  /*66b0*/  IMAD.U32 R2, RZ, RZ, UR58 ;  /* 0x0000003aff027e24 */ /* 0x000fe2000f8e00ff */
[----:B------:R-:W-:Y:S02]  /*66c0*/  SEL R82, R88, R9, !P0 ;  /* 0x0000000958527207 */ /* 0x000fe40004000000 */
[----:B------:R-:W-:Y:S02]  /*66d0*/  CS2R R42, SRZ ;  /* 0x00000000002a7805 */ /* 0x000fe4000001ff00 */
[----:B------:R-:W-:Y:S02]  /*66e0*/  ISETP.NE.AND P0, PT, R59, 0x1, PT ;  /* 0x000000013b00780c */ /* 0x000fe40003f05270 */
[----:B------:R-:W-:Y:S02]  /*66f0*/  CS2R R40, SRZ ;  /* 0x0000000000287805 */ /* 0x000fe4000001ff00 */
[----:B------:R-:W-:Y:S01]  /*6700*/  LEA R0, R2, UR52, 0x3 ;  /* 0x0000003402007c11 */ /* 0x000fe2000f8e18ff */
[----:B------:R-:W-:Y:S01]  /*6710*/  IMAD.HI.U32 R83, R82, UR48, RZ ;  /* 0x0000003052537c27 */ /* 0x000fe2000f8e00ff */
[----:B------:R-:W-:Y:S02]  /*6720*/  LEA R84, R30, UR52, 0x3 ;  /* 0x000000341e547c11 */ /* 0x000fe4000f8e18ff */
[----:B------:R-:W-:Y:S02]  /*6730*/  SHF.L.U32 R3, R73, 0x1f, RZ ;  /* 0x0000001f49037819 */ /* 0x000fe400000006ff */
[----:B------:R-:W-:Y:S02]  /*6740*/  SHF.R.U32.HI R83, RZ, UR49, R83 ;  /* 0x00000031ff537c19 */ /* 0x000fe40008011653 */
[----:B------:R-:W-:Y:S02]  /*6750*/  @P4 SHF.L.U32 R7, R39, 0x1f, RZ ;  /* 0x0000001f27074819 */ /* 0x000fe400000006ff */
[----:B------:R-:W-:Y:S02]  /*6760*/  SEL R83, R82, R83, !P0 ;  /* 0x0000005352537207 */ /* 0x000fe40004000000 */
[----:B------:R-:W1:Y:S01]  /*6770*/  @P4 SYNCS.PHASECHK.TRANS64.TRYWAIT P1, [R0+URZ+0x1a0], R7 ;  /* 0x0001a007000045a7 */ /* 0x000e6200080211ff */
[----:B------:R-:W-:Y:S02]  /*6780*/  SEL R2, RZ, 0xffffffff, P2 ;  /* 0xffffffffff027807 */ /* 0x000fe40001000000 */
[----:B------:R-:W-:Y:S01]  /*6790*/  LOP3.LUT P2, R89, R63, 0xff, RZ, 0xc0, !PT ;  /* 0x000000ff3f597812 */ /* 0x000fe2000784c0ff */
[----:B------:R-:W-:Y:S01]  /*67a0*/  IMAD.MOV R4, RZ, RZ, -R83 ;  /* 0x000000ffff047224 */ /* 0x000fe200078e0a53 */
[----:B------:R-:W-:Y:S02]  /*67b0*/  P2R R90, PR, RZ, 0x10 ;  /* 0x00000010ff5a7803 */ /* 0x000fe40000000000 */
[----:B------:R-:W-:Y:S01]  /*67c0*/  @P3 SEL R2, R5, R2, !P2 ;  /* 0x0000000205023207 */ /* 0x000fe20005000000 */
[--C-:B------:R-:W-:Y:S02]  /*67d0*/  IMAD.MOV R5, RZ, RZ, -R82.reuse ;  /* 0x000000ffff057224 */ /* 0x100fe400078e0a52 */
[----:B------:R-:W-:Y:S01]  /*67e0*/  IMAD R82, R59, R4, R82 ;  /* 0x000000043b527224 */ /* 0x000fe200078e0252 */
[----:B------:R-:W-:Y:S01]  /*67f0*/  LOP3.LUT R2, R2, 0x1, RZ, 0xc0, !PT ;  /* 0x0000000102027812 */ /* 0x000fe200078ec0ff */
[----:B------:R-:W-:Y:S03]  /*6800*/  IMAD R88, R60, R5, R88 ;  /* 0x000000053c587224 */ /* 0x000fe600078e0258 */
[----:B------:R-:W-:Y:S01]  /*6810*/  ISETP.NE.U32.AND P2, PT, R2, 0x1, PT ;  /* 0x000000010200780c */ /* 0x000fe20003f45070 */
[----:B------:R2:W4:Y:S03]  /*6820*/  SYNCS.PHASECHK.TRANS64.TRYWAIT P0, [R84+URZ+0x1f0], R3 ;  /* 0x0001f003540075a7 */ /* 0x00052600080011ff */
[----:B------:R-:W-:Y:S02]  /*6830*/  P2R R87, PR, RZ, 0x4 ;  /* 0x00000004ff577803 */ /* 0x000fe40000000000 */
[----:B-1----:R-:W-:Y:S01]  /*6840*/  @P4 SEL R85, RZ, 0x1, !P1 ;  /* 0x00000001ff554807 */ /* 0x002fe20004800000 */
[----:B--2---:R-:W-:Y:S06]  /*6850*/  @!P4 BRA `(.L_x_102) ;  /* 0x00000000006cc947 */ /* 0x004fec0003800000 */
[----:B------:R-:W-:Y:S01]  /*6860*/  HFMA2 R43, -RZ, RZ, 0, 0 ;  /* 0x00000000ff2b7431 */ /* 0x000fe200000001ff */
[----:B------:R-:W-:Y:S01]  /*6870*/  ISETP.NE.AND P1, PT, R85, RZ, PT ;  /* 0x000000ff5500720c */ /* 0x000fe20003f25270 */
[----:B------:R-:W-:Y:S01]  /*6880*/  IMAD.U32 R2, RZ, RZ, UR58 ;  /* 0x0000003aff027e24 */ /* 0x000fe2000f8e00ff */
[----:B------:R-:W-:Y:S11]  /*6890*/  BSSY B0, `(.L_x_103) ;  /* 0x0000005000007945 */ /* 0x000ff60003800000 */
[----:B------:R-:W-:Y:S05]  /*68a0*/  @P1 BRA `(.L_x_104) ;  /* 0x00000000000c1947 */ /* 0x000fea0003800000 */
[----:B------:R-:W-:Y:S04]  /*68b0*/  SHF.L.U32 R5, R39, 0x1f, RZ ;  /* 0x0000001f27057819 */ /* 0x000fe800000006ff */
[----:B------:R-:W1:Y:S02]  /*68c0*/  SYNCS.PHASECHK.TRANS64.TRYWAIT P1, [R0+URZ+0x1a0], R5 ;  /* 0x0001a005000075a7 */ /* 0x000e6400080211ff */
[----:B-1----:R-:W-:Y:S05]  /*68d0*/  @!P1 BRA `(.L_x_105) ;  /* 0x0000002400609947 */ /* 0x002fea0003800000 */
.L_x_104:
[----:B------:R-:W-:Y:S05]  /*68e0*/  BSYNC B0 ;  /* 0x0000000000007941 */ /* 0x000fea0003800000 */
.L_x_103:
[----:B------:R-:W-:Y:S01]  /*68f0*/  ISETP.NE.AND P1, PT, R87, RZ, PT ;  /* 0x000000ff5700720c */ /* 0x000fe20003f25270 */
[----:B------:R-:W-:Y:S01]  /*6900*/  IMAD.MOV.U32 R42, RZ, RZ, RZ ;  /* 0x000000ffff2a7224 */ /* 0x000fe200078e00ff */
[----:B------:R-:W-:Y:S02]  /*6910*/  CS2R R40, SRZ ;  /* 0x0000000000287805 */ /* 0x000fe4000001ff00 */
[----:B------:R-:W-:Y:S02]  /*6920*/  CS2R R50, SRZ ;  /* 0x0000000000327805 */ /* 0x000fe4000001ff00 */
[----:B------:R-:W-:Y:S07]  /*6930*/  CS2R R48, SRZ ;  /* 0x0000000000307805 */ /* 0x000fee000001ff00 */
[----:B-1----:R-:W-:Y:S01]  /*6940*/  @P1 IMAD R0, R2, 0x800, R75 ;  /* 0x0000080002001824 */ /* 0x002fe200078e024b */
[----:B------:R-:W-:Y:S05]  /*6950*/  @P1 WARPSYNC.ALL ;  /* 0x0000000000001948 */ /* 0x000fea0003800000 */
[----:B------:R-:W-:Y:S01]  /*6960*/  @P1 LEA R5, R0, UR52, 0x1 ;  /* 0x0000003400051c11 */ /* 0x000fe2000f8e08ff */
[----:B------:R-:W-:Y:S04]  /*6970*/  UIADD3 UR4, UPT, UPT, UR58, 0x1, URZ ;  /* 0x000000013a047890 */ /* 0x000fe8000fffe0ff */
[----:B------:R1:W2:Y:S01]  /*6980*/  @P1 LDSM.16.M88.4 R40, [R5+0x400] ;  /* 0x000400000528183b */ /* 0x0002a20000000200 */
[----:B------:R-:W-:Y:S01]  /*6990*/  @P1 IMAD R0, R80, 0x2, R5 ;  /* 0x0000000250001824 */ /* 0x000fe200078e0205 */
[----:B------:R-:W-:Y:S04]  /*69a0*/  UISETP.NE.AND UP0, UPT, UR4, 0x3, UPT ;  /* 0x000000030400788c */ /* 0x000fe8000bf05270 */
[----:B------:R1:W1:Y:S01]  /*69b0*/  @P1 LDSM.16.M88.4 R48, [R0+0x400] ;  /* 0x000400000030183b */ /* 0x0002620000000200 */
[----:B------:R-:W-:Y:S01]  /*69c0*/  USEL UR4, UR4, URZ, UP0 ;  /* 0x000000ff04047287 */ /* 0x000fe20008000000 */
[----:B------:R-:W-:Y:S04]  /*69d0*/  PLOP3.LUT P1, PT, PT, PT, UP0, 0x80, 0x8 ;  /* 0x000000000008781c */ /* 0x000fe80003f2f008 */
[----:B------:R-:W-:Y:S01]  /*69e0*/  SEL R2, RZ, 0x1, P1 ;  /* 0x00000001ff027807 */ /* 0x000fe20000800000 */
[----:B------:R-:W-:Y:S03]  /*69f0*/  IMAD.U32 R86, RZ, RZ, UR4 ;  /* 0x00000004ff567e24 */ /* 0x000fe6000f8e00ff */
[----:B------:R-:W-:Y:S02]  /*6a00*/  LOP3.LUT R39, R39, R2, RZ, 0x3c, !PT ;  /* 0x0000000227277212 */ /* 0x000fe400078e3cff */
.L_x_102:
[----:B------:R-:W-:Y:S05]  /*6a10*/  BSYNC B1 ;  /* 0x0000000000017941 */ /* 0x000fea0003800000 */
.L_x_101:
[----:B-1----:R-:W-:Y:S04]  /*6a20*/  SHF.R.U32.HI R0, RZ, 0x15, R34 ;  /* 0x00000015ff007819 */ /* 0x002fe80000011622 */
[----:B------:R-:W-:Y:S01]  /*6a30*/  LOP3.LUT P1, RZ, R0, 0x3, R77, 0x48, !PT ;  /* 0x0000000300ff7812 */ /* 0x000fe2000782484d */
[----:B------:R-:W-:Y:S01]  /*6a40*/  @!UPT UIADD3 URZ, UPT, UPT, URZ, URZ, URZ ;  /* 0x000000fffffff290 */ /* 0x000fe2000fffe0ff */
[----:B----4-:R-:W-:Y:S11]  /*6a50*/  @P0 BRA `(.L_x_106) ;  /* 0x0000000000080947 */ /* 0x010ff60003800000 */
[----:B------:R-:W1:Y:S02]  /*6a60*/  SYNCS.PHASECHK.TRANS64.TRYWAIT P0, [R84+URZ+0x1f0], R3 ;  /* 0x0001f003540075a7 */ /* 0x000e6400080011ff */
[----:B-1----:R-:W-:Y:S05]  /*6a70*/  @!P0 BRA `(.L_x_107) ;  /* 0x00000024000c8947 */ /* 0x002fea0003800000 */
.L_x_106:
[----:B------:R-:W-:Y:S05]  /*6a80*/  @!P1 BRA `(.L_x_108) ;  /* 0x0000000000409947 */ /* 0x000fea0003800000 */
[----:B------:R-:W4:Y:S01]  /*6a90*/  LDCU.64 UR8, c[0x4][0x70] ;  /* 0x01000e00ff0877ac */ /* 0x000f220008000a00 */
[----:B-1----:R-:W-:Y:S01]  /*6aa0*/  MOV R3, 0x0 ;  /* 0x0000000000037802 */ /* 0x002fe20000000f00 */
[----:B------:R-:W-:Y:S02]  /*6ab0*/  HFMA2 R12, -RZ, RZ, 0, 5.9604644775390625e-08 ;  /* 0x00000001ff0c7431 */ /* 0x000fe400000001ff */
[----:B------:R-:W-:Y:S02]  /*6ac0*/  IMAD.MOV.U32 R8, RZ, RZ, 0x192 ;  /* 0x00000192ff087424 */ /* 0x000fe400078e00ff */
[----:B------:R-:W-:Y:S01]  /*6ad0*/  IMAD.MOV.U32 R13, RZ, RZ, RZ ;  /* 0x000000ffff0d7224 */ /* 0x000fe200078e00ff */
[----:B------:R-:W1:Y:S01]  /*6ae0*/  LDCU.64 UR6, c[0x4][0x78] ;  /* 0x01000f00ff0677ac */ /* 0x000e620008000a00 */
[----:B------:R-:W2:Y:S01]  /*6af0*/  LDC.64 R2, c[0x4][R3] ;  /* 0x0100000003027b82 */ /* 0x000ea20000000a00 */
[----:B------:R-:W5:Y:S01]  /*6b00*/  LDCU.64 UR4, c[0x4][0x10] ;  /* 0x01000200ff0477ac */ /* 0x000f620008000a00 */
[----:B----4-:R-:W-:Y:S01]  /*6b10*/  MOV R5, UR9 ;  /* 0x0000000900057c02 */ /* 0x010fe20008000f00 */
[----:B------:R-:W-:Y:S01]  /*6b20*/  IMAD.U32 R4, RZ, RZ, UR8 ;  /* 0x00000008ff047e24 */ /* 0x000fe2000f8e00ff */
[----:B-1----:R-:W-:Y:S01]  /*6b30*/  MOV R7, UR7 ;  /* 0x0000000700077c02 */ /* 0x002fe20008000f00 */
[----:B------:R-:W-:Y:S01]  /*6b40*/  IMAD.U32 R6, RZ, RZ, UR6 ;  /* 0x00000006ff067e24 */ /* 0x000fe2000f8e00ff */
[----:B-----5:R-:W-:Y:S01]  /*6b50*/  MOV R11, UR5 ;  /* 0x00000005000b7c02 */ /* 0x020fe20008000f00 */
[----:B------:R-:W-:Y:S02]  /*6b60*/  IMAD.U32 R10, RZ, RZ, UR4 ;  /* 0x00000004ff0a7e24 */ /* 0x000fe4000f8e00ff */
[----:B------:R-:W-:Y:S07]  /*6b70*/  LEPC R20, `(.L_x_108) ;  /* 0x000000001014794e */ /* 0x000fee0000000000 */
[----:B--23--:R-:W-:Y:S05]  /*6b80*/  CALL.ABS.NOINC R2 ;  /* 0x0000000002007343 */ /* 0x00cfea0003c00000 */
.L_x_108:
[----:B------:R-:W-:Y:S05]  /*6b90*/  WARPSYNC.ALL ;  /* 0x0000000000007948 */ /* 0x000fea0003800000 */
[----:B------:R-:W-:Y:S01]  /*6ba0*/  R2UR UR4, R34 ;  /* 0x00000000220472ca */ /* 0x000fe200000e0000 */
[--C-:B--2---:R-:W-:Y:S01]  /*6bb0*/  HADD2.F32 R20, -RZ, R40.reuse.H0_H0 ;  /* 0x20000028ff147230 */ /* 0x104fe20000004100 */
[----:B------:R-:W-:Y:S01]  /*6bc0*/  MOV R70, UR58 ;  /* 0x0000003a00467c02 */ /* 0x000fe20008000f00 */
[----:B------:R-:W-:Y:S01]  /*6bd0*/  HADD2.F32 R21, -RZ, R40.H1_H1 ;  /* 0x30000028ff157230 */ /* 0x000fe20000004100 */
[----:B------:R-:W-:Y:S01]  /*6be0*/  SHF.L.U32 R91, R80, 0x1, RZ ;  /* 0x00000001505b7819 */ /* 0x000fe200000006ff */
[----:B------:R-:W-:Y:S01]  /*6bf0*/  HADD2.F32 R36, -RZ, R41.H1_H1 ;  /* 0x30000029ff247230 */ /* 0x000fe20000004100 */
[----:B------:R-:W-:Y:S01]  /*6c00*/  LEA R92, R70, R75, 0xb ;  /* 0x0000004b465c7211 */ /* 0x000fe200078e58ff */
[----:B------:R-:W-:Y:S01]  /*6c10*/  HADD2.F32 R37, -RZ, R48.H0_H0 ;  /* 0x20000030ff257230 */ /* 0x000fe20000004100 */
[----:B------:R-:W-:Y:S01]  /*6c20*/  ISETP.NE.AND P0, PT, R76, RZ, PT ;  /* 0x000000ff4c00720c */ /* 0x000fe20003f05270 */
[----:B------:R-:W-:Y:S01]  /*6c30*/  HADD2.F32 R38, -RZ, R51.H1_H1 ;  /* 0x30000033ff267230 */ /* 0x000fe20000004100 */
[----:B------:R-:W-:Y:S01]  /*6c40*/  LEA R93, R92, UR52, 0x1 ;  /* 0x000000345c5d7c11 */ /* 0x000fe2000f8e08ff */
[----:B------:R-:W-:Y:S02]  /*6c50*/  BSSY.RECONVERGENT B0, `(.L_x_109) ;  /* 0x0000049000007945 */ /* 0x000fe40003800200 */
[----:B------:R-:W3:Y:S01]  /*6c60*/  LDTM.16dp256bit.x4 R4, tmem[UR4] ;  /* 0x00000004000479ee */ /* 0x000ee20008120000 */
[----:B------:R-:W-:Y:S01]  /*6c70*/  IADD3 R92, PT, PT, R91, 0x400, R93 ;  /* 0x000004005b5c7810 */ /* 0x000fe20007ffe05d */
[C---:B---3--:R-:W-:Y:S01]  /*6c80*/  FMUL R0, R33.reuse, R4 ;  /* 0x0000000421007220 */ /* 0x048fe20000400000 */
[C---:B------:R-:W-:Y:S01]  /*6c90*/  FMUL R2, R33.reuse, R5 ;  /* 0x0000000521027220 */ /* 0x040fe20000400000 */
[C---:B-1----:R-:W-:Y:S01]  /*6ca0*/  FMUL R3, R33.reuse, R6 ;  /* 0x0000000621037220 */ /* 0x042fe20000400000 */
[----:B------:R-:W-:Y:S01]  /*6cb0*/  FMUL R7, R33, R7 ;  /* 0x0000000721077220 */ /* 0x000fe20000400000 */
[C---:B------:R-:W-:Y:S01]  /*6cc0*/  FFMA R0, R35.reuse, R20, R0 ;  /* 0x0000001423007223 */ /* 0x040fe20000000000 */
[----:B------:R-:W-:Y:S02]  /*6cd0*/  HADD2.F32 R20, -RZ, R41.H0_H0 ;  /* 0x20000029ff147230 */ /* 0x000fe40000004100 */
[----:B------:R-:W-:Y:S01]  /*6ce0*/  FFMA R2, R35, R21, R2 ;  /* 0x0000001523027223 */ /* 0x000fe20000000002 */
[C---:B------:R-:W-:Y:S01]  /*6cf0*/  FMUL R4, R33.reuse, R8 ;  /* 0x0000000821047220 */ /* 0x040fe20000400000 */
[----:B------:R-:W-:Y:S01]  /*6d00*/  FMUL R5, R33, R9 ;  /* 0x0000000921057220 */ /* 0x000fe20000400000 */
[--C-:B------:R-:W-:Y:S02]  /*6d10*/  HADD2.F32 R21, -RZ, R43.reuse.H0_H0 ;  /* 0x2000002bff157230 */ /* 0x100fe40000004100 */
[C---:B------:R-:W-:Y:S01]  /*6d20*/  FFMA R3, R35.reuse, R20, R3 ;  /* 0x0000001423037223 */ /* 0x040fe20000000003 */
[--C-:B------:R-:W-:Y:S01]  /*6d30*/  HADD2.F32 R20, -RZ, R42.reuse.H0_H0 ;  /* 0x2000002aff147230 */ /* 0x100fe20000004100 */
[----:B------:R-:W-:Y:S01]  /*6d40*/  F2FP.F16.F32.PACK_AB R44, R2, R0 ;  /* 0x00000000022c723e */ /* 0x000fe200000000ff */
[----:B------:R-:W-:Y:S01]  /*6d50*/  FFMA R7, R35, R36, R7 ;  /* 0x0000002423077223 */ /* 0x000fe20000000007 */
[----:B------:R-:W-:Y:S01]  /*6d60*/  FMUL R6, R33, R10 ;  /* 0x0000000a21067220 */ /* 0x000fe20000400000 */
[----:B------:R-:W-:Y:S02]  /*6d70*/  HADD2.F32 R36, -RZ, R43.H1_H1 ;  /* 0x3000002bff247230 */ /* 0x000fe40000004100 */
[----:B------:R-:W-:Y:S01]  /*6d80*/  FFMA R4, R35, R20, R4 ;  /* 0x0000001423047223 */ /* 0x000fe20000000004 */
[----:B------:R-:W-:Y:S01]  /*6d90*/  HADD2.F32 R20, -RZ, R42.H1_H1 ;  /* 0x3000002aff147230 */ /* 0x000fe20000004100 */
[----:B------:R-:W-:Y:S01]  /*6da0*/  F2FP.F16.F32.PACK_AB R45, R7, R3 ;  /* 0x00000003072d723e */ /* 0x000fe200000000ff */
[C---:B------:R-:W-:Y:S01]  /*6db0*/  FMUL R11, R33.reuse, R11 ;  /* 0x0000000b210b7220 */ /* 0x040fe20000400000 */
[C---:B------:R-:W-:Y:S01]  /*6dc0*/  FMUL R8, R33.reuse, R12 ;  /* 0x0000000c21087220 */ /* 0x040fe20000400000 */
[----:B------:R-:W-:Y:S01]  /*6dd0*/  FMUL R9, R33, R13 ;  /* 0x0000000d21097220 */ /* 0x000fe20000400000 */
[C---:B------:R-:W-:Y:S01]  /*6de0*/  FFMA R5, R35.reuse, R20, R5 ;  /* 0x0000001423057223 */ /* 0x040fe20000000005 */
[----:B------:R-:W-:Y:S02]  /*6df0*/  HADD2.F32 R20, -RZ, R48.H1_H1 ;  /* 0x30000030ff147230 */ /* 0x000fe40000004100 */
[C---:B------:R-:W-:Y:S01]  /*6e00*/  FFMA R6, R35.reuse, R21, R6 ;  /* 0x0000001523067223 */ /* 0x040fe20000000006 */
[C---:B------:R-:W-:Y:S01]  /*6e10*/  FFMA R11, R35.reuse, R36, R11 ;  /* 0x00000024230b7223 */ /* 0x040fe2000000000b */
[C---:B------:R-:W-:Y:S01]  /*6e20*/  FFMA R8, R35.reuse, R37, R8 ;  /* 0x0000002523087223 */ /* 0x040fe20000000008 */
[--C-:B------:R-:W-:Y:S02]  /*6e30*/  HADD2.F32 R21, -RZ, R49.reuse.H0_H0 ;  /* 0x20000031ff157230 */ /* 0x100fe40000004100 */
[----:B------:R-:W-:Y:S01]  /*6e40*/  FFMA R9, R35, R20, R9 ;  /* 0x0000001423097223 */ /* 0x000fe20000000009 */
[C---:B------:R-:W-:Y:S01]  /*6e50*/  FMUL R10, R33.reuse, R14 ;  /* 0x0000000e210a7220 */ /* 0x040fe20000400000 */
[----:B------:R-:W-:Y:S02]  /*6e60*/  HADD2.F32 R20, -RZ, R49.H1_H1 ;  /* 0x30000031ff147230 */ /* 0x000fe40000004100 */
[C---:B------:R-:W-:Y:S01]  /*6e70*/  FMUL R15, R33.reuse, R15 ;  /* 0x0000000f210f7220 */ /* 0x040fe20000400000 */
[----:B------:R-:W-:Y:S01]  /*6e80*/  FMUL R12, R33, R16 ;  /* 0x00000010210c7220 */ /* 0x000fe20000400000 */
[C---:B------:R-:W-:Y:S01]  /*6e90*/  FFMA R10, R35.reuse, R21, R10 ;  /* 0x00000015230a7223 */ /* 0x040fe2000000000a */
[--C-:B------:R-:W-:Y:S02]  /*6ea0*/  HADD2.F32 R36, -RZ, R50.reuse.H1_H1 ;  /* 0x30000032ff247230 */ /* 0x100fe40000004100 */
[----:B------:R-:W-:Y:S01]  /*6eb0*/  FFMA R15, R35, R20, R15 ;  /* 0x00000014230f7223 */ /* 0x000fe2000000000f */
[----:B------:R-:W-:Y:S02]  /*6ec0*/  HADD2.F32 R20, -RZ, R50.H0_H0 ;  /* 0x20000032ff147230 */ /* 0x000fe40000004100 */
[C---:B------:R-:W-:Y:S01]  /*6ed0*/  FMUL R13, R33.reuse, R17 ;  /* 0x00000011210d7220 */ /* 0x040fe20000400000 */
[----:B------:R-:W-:Y:S02]  /*6ee0*/  HADD2.F32 R21, -RZ, R51.H0_H0 ;  /* 0x20000033ff157230 */ /* 0x000fe40000004100 */
[C---:B------:R-:W-:Y:S01]  /*6ef0*/  FMUL R14, R33.reuse, R18 ;  /* 0x00000012210e7220 */ /* 0x040fe20000400000 */
[----:B------:R-:W-:Y:S01]  /*6f00*/  FMUL R19, R33, R19 ;  /* 0x0000001321137220 */ /* 0x000fe20000400000 */
[C---:B------:R-:W-:Y:S01]  /*6f10*/  FFMA R12, R35.reuse, R20, R12 ;  /* 0x00000014230c7223 */ /* 0x040fe2000000000c */
[C---:B------:R-:W-:Y:S01]  /*6f20*/  FFMA R13, R35.reuse, R36, R13 ;  /* 0x00000024230d7223 */ /* 0x040fe2000000000d */
[C---:B------:R-:W-:Y:S01]  /*6f30*/  FFMA R14, R35.reuse, R21, R14 ;  /* 0x00000015230e7223 */ /* 0x040fe2000000000e */
[----:B------:R-:W-:Y:S01]  /*6f40*/  FFMA R19, R35, R38, R19 ;  /* 0x0000002623137223 */ /* 0x000fe20000000013 */
[----:B------:R-:W-:Y:S02]  /*6f50*/  F2FP.F16.F32.PACK_AB R46, R5, R4 ;  /* 0x00000004052e723e */ /* 0x000fe400000000ff */
[----:B------:R-:W-:Y:S02]  /*6f60*/  F2FP.F16.F32.PACK_AB R47, R11, R6 ;  /* 0x000000060b2f723e */ /* 0x000fe400000000ff */
[----:B------:R-:W-:Y:S02]  /*6f70*/  F2FP.F16.F32.PACK_AB R68, R9, R8 ;  /* 0x000000080944723e */ /* 0x000fe400000000ff */
[----:B------:R-:W-:Y:S01]  /*6f80*/  F2FP.F16.F32.PACK_AB R69, R15, R10 ;  /* 0x0000000a0f45723e */ /* 0x000fe200000000ff */
[----:B------:R1:W-:Y:S01]  /*6f90*/  STSM.16.M88.4 [R93+0x400], R44 ;  /* 0x0004002c5d007844 */ /* 0x0003e20000000200 */
[----:B------:R-:W-:Y:S02]  /*6fa0*/  F2FP.F16.F32.PACK_AB R70, R13, R12 ;  /* 0x0000000c0d46723e */ /* 0x000fe400000000ff */
[----:B------:R-:W-:Y:S05]  /*6fb0*/  F2FP.F16.F32.PACK_AB R71, R19, R14 ;  /* 0x0000000e1347723e */ /* 0x000fea00000000ff */
[----:B------:R1:W-:Y:S01]  /*6fc0*/  STSM.16.M88.4 [R92], R68 ;  /* 0x000000445c007844 */ /* 0x0003e20000000200 */
[----:B------:R-:W-:Y:S01]  /*6fd0*/  @!PT LDS RZ, [RZ] ;  /* 0x00000000fffff984 */ /* 0x000fe20000000800 */
[----:B------:R-:W-:Y:S01]  /*6fe0*/  @!PT LDS RZ, [RZ] ;  /* 0x00000000fffff984 */ /* 0x000fe20000000800 */
[----:B------:R-:W-:Y:S01]  /*6ff0*/  @!PT LDS RZ, [RZ] ;  /* 0x00000000fffff984 */ /* 0x000fe20000000800 */
[----:B------:R-:W-:Y:S01]  /*7000*/  @!PT LDS RZ, [RZ] ;  /* 0x00000000fffff984 */ /* 0x000fe20000000800 */
[----:B------:R2:W-:Y:S07]  /*7010*/  MEMBAR.ALL.CTA ;  /* 0x0000000000007992 */ /* 0x0005ee0000008000 */
[----:B--2---:R-:W2:Y:S02]  /*7020*/  FENCE.VIEW.ASYNC.S ;  /* 0x00000000000073c6 */ /* 0x004ea40000000000 */
[----:B--2---:R-:W-:Y:S06]  /*7030*/  BAR.SYNC.DEFER_BLOCKING 0x1, 0x80 ;  /* 0x0042000000007b1d */ /* 0x004fec0000010000 */
[----:B------:R-:W-:Y:S05]  /*7040*/  @P0 BRA `(.L_x_110) ;  /* 0x0000000000240947 */ /* 0x000fea0003800000 */
[----:B------:R-:W-:Y:S01]  /*7050*/  R2UR UR42, R88 ;  /* 0x00000000582a72ca */ /* 0x000fe200000e0000 */
[----:B------:R-:W-:Y:S01]  /*7060*/  UIADD3 UR6, UP0, UPT, UR56, 0x680, URZ ;  /* 0x0000068038067890 */ /* 0x000fe2000ff1e0ff */
[----:B------:R-:W-:Y:S01]  /*7070*/  R2UR UR43, R82 ;  /* 0x00000000522b72ca */ /* 0x000fe200000e0000 */
[----:B------:R-:W-:Y:S01]  /*7080*/  ULEA UR4, UR58, UR52, 0xc ;  /* 0x000000343a047291 */ /* 0x000fe2000f8e60ff */
[----:B------:R-:W-:Y:S01]  /*7090*/  R2UR UR44, R83 ;  /* 0x00000000532c72ca */ /* 0x000fe200000e0000 */
[----:B------:R-:W-:Y:S02]  /*70a0*/  UIADD3.X UR7, UPT, UPT, URZ, UR57, URZ, UP0, !UPT ;  /* 0x00000039ff077290 */ /* 0x000fe400087fe4ff */
[----:B------:R-:W-:Y:S10]  /*70b0*/  UIADD3 UR40, UPT, UPT, UR4, 0x400, URZ ;  /* 0x0000040004287890 */ /* 0x000ff4000fffe0ff */
[----:B------:R2:W-:Y:S02]  /*70c0*/  UTMASTG.4D.IM2COL [UR40], [UR6] ;  /* 0x00000028060073b5 */ /* 0x0005e40008058000 */
[----:B--2---:R0:W-:Y:S02]  /*70d0*/  UTMACMDFLUSH ;  /* 0x00000000000079b7 */ /* 0x0041e40000000000 */
.L_x_110:
[----:B------:R-:W-:Y:S05]  /*70e0*/  BSYNC.RECONVERGENT B0 ;  /* 0x0000000000007941 */ /* 0x000fea0003800200 */
.L_x_109:
[----:B------:R-:W-:Y:S01]  /*70f0*/  UIADD3 UR40, UPT, UPT, UR58, 0x1, URZ ;  /* 0x000000013a287890 */ /* 0x000fe2000fffe0ff */
[----:B------:R-:W-:Y:S03]  /*7100*/  BSSY.RECONVERGENT B0, `(.L_x_111) ;  /* 0x0000005000007945 */ /* 0x000fe60003800200 */
[----:B------:R-:W-:Y:S04]  /*7110*/  UISETP.NE.AND UP0, UPT, UR40, 0x3, UPT ;  /* 0x000000032800788c */ /* 0x000fe8000bf05270 */
[----:B------:R-:W-:Y:S01]  /*7120*/  USEL UR42, UR40, URZ, UP0 ;  /* 0x000000ff282a7287 */ /* 0x000fe20008000000 */
[----:B------:R-:W-:Y:S11]  /*7130*/  @P0 BRA `(.L_x_112) ;  /* 0x0000000000040947 */ /* 0x000ff60003800000 */
[----:B------:R-:W-:Y:S04]  /*7140*/  DEPBAR.LE SB0, 0x1 ;  /* 0x000080400000791a */ /* 0x000fe80000000000 */
.L_x_112:
[----:B------:R-:W-:Y:S05]  /*7150*/  BSYNC.RECONVERGENT B0 ;  /* 0x0000000000007941 */ /* 0x000fea0003800200 */
.L_x_111:
[----:B------:R-:W-:Y:S01]  /*7160*/  BAR.SYNC.DEFER_BLOCKING 0x1, 0x80 ;  /* 0x0042000000007b1d */ /* 0x000fe20000010000 */
[----:B------:R-:W-:Y:S01]  /*7170*/  ISETP.NE.AND P1, PT, R90, RZ, PT ;  /* 0x000000ff5a00720c */ /* 0x000fe20003f25270 */
[----:B------:R-:W-:Y:S01]  /*7180*/  UISETP.NE.AND UP0, UPT, UR54, URZ, UPT ;  /* 0x000000ff3600728c */ /* 0x000fe2000bf05270 */
[----:B------:R-:W-:Y:S11]  /*7190*/  LEA R3, R86, UR52, 0x3 ;  /* 0x0000003456037c11 */ /* 0x000ff6000f8e18ff */
[----:B------:R-:W-:Y:S01]  /*71a0*/  @P1 SHF.L.U32 R4, R39, 0x1f, RZ ;  /* 0x0000001f27041819 */ /* 0x000fe200000006ff */
[----:B------:R-:W-:Y:S06]  /*71b0*/  BRA.U !UP0, `(.L_x_113) ;  /* 0x0000000108287547 */ /* 0x000fec000b800000 */
[----:B------:R-:W2:Y:S01]  /*71c0*/  S2R R0, SR_CgaCtaId ;  /* 0x0000000000007919 */ /* 0x000ea20000008800 */
[----:B------:R-:W-:Y:S05]  /*71d0*/  IMAD.U32 R2, RZ, RZ, UR53 ;  /* 0x00000035ff027e24 */ /* 0x000fea000f8e00ff */
[C---:B------:R-:W-:Y:S01]  /*71e0*/  @P1 LEA R5, R2.reuse, UR52, 0x3 ;  /* 0x0000003402051c11 */ /* 0x040fe2000f8e18ff */
[----:B------:R-:W-:Y:S04]  /*71f0*/  VIADD R2, R2, 0x1 ;  /* 0x0000000102027836 */ /* 0x000fe80000000000 */
[----:B------:R-:W-:Y:S01]  /*7200*/  @P1 VIADD R5, R5, 0x1b8 ;  /* 0x000001b805051836 */ /* 0x000fe20000000000 */
[C---:B------:R-:W-:Y:S04]  /*7210*/  ISETP.NE.AND P0, PT, R2.reuse, 0x3, PT ;  /* 0x000000030200780c */ /* 0x040fe80003f05270 */
[----:B------:R-:W-:Y:S04]  /*7220*/  SEL R2, R2, RZ, P0 ;  /* 0x000000ff02027207 */ /* 0x000fe80000000000 */
[----:B------:R-:W-:Y:S02]  /*7230*/  R2UR UR53, R2 ;  /* 0x00000000023572ca */ /* 0x000fe400000e0000 */
[----:B--2---:R-:W-:Y:S04]  /*7240*/  @P1 PRMT R0, R0, 0x654, R5 ;  /* 0x0000065400001816 */ /* 0x004fe80000000005 */
[----:B------:R2:W-:Y:S09]  /*7250*/  @P1 SYNCS.ARRIVE.TRANS64.RED.A1T0 RZ, [R0+URZ], RZ ;  /* 0x000000ff00ff19a7 */ /* 0x0005f200081004ff */
.L_x_113:
[----:B------:R-:W3:Y:S01]  /*7260*/  @P1 SYNCS.PHASECHK.TRANS64.TRYWAIT P0, [R3+URZ+0x1a0], R4 ;  /* 0x0001a004030015a7 */ /* 0x000ee200080011ff */
[----:B------:R-:W-:Y:S01]  /*7270*/  BSSY B1, `(.L_x_114) ;  /* 0x0000013000017945 */ /* 0x000fe20003800000 */
[----:B---3--:R-:W-:Y:S03]  /*7280*/  @P1 SEL R85, RZ, 0x1, !P0 ;  /* 0x00000001ff551807 */ /* 0x008fe60004000000 */
[----:B------:R-:W-:Y:S05]  /*7290*/  @!P1 BRA `(.L_x_115) ;  /* 0x0000000000409947 */ /* 0x000fea0003800000 */
[----:B------:R-:W-:Y:S01]  /*72a0*/  ISETP.NE.AND P1, PT, R87, RZ, PT ;  /* 0x000000ff5700720c */ /* 0x000fe20003f25270 */
[----:B------:R-:W-:Y:S01]  /*72b0*/  BSSY B0, `(.L_x_116) ;  /* 0x0000009000007945 */ /* 0x000fe20003800000 */
[----:B------:R-:W-:Y:S11]  /*72c0*/  ISETP.NE.AND P0, PT, R85, RZ, PT ;  /* 0x000000ff5500720c */ /* 0x000ff60003f05270 */
[----:B------:R-:W-:Y:S05]  /*72d0*/  @P1 IMAD R2, R86, 0x800, R75 ;  /* 0x0000080056021824 */ /* 0x000fea00078e024b */
[----:B------:R-:W-:Y:S05]  /*72e0*/  @P1 LEA R2, R2, UR52, 0x1 ;  /* 0x0000003402021c11 */ /* 0x000fea000f8e08ff */
[----:B--2---:R-:W-:Y:S01]  /*72f0*/  @P1 IMAD.IADD R0, R91, 0x1, R2 ;  /* 0x000000015b001824 */ /* 0x004fe200078e0202 */
[----:B------:R-:W-:Y:S06]  /*7300*/  @P0 BRA `(.L_x_117) ;  /* 0x00000000000c0947 */ /* 0x000fec0003800000 */
[----:B------:R-:W-:Y:S04]  /*7310*/  SHF.L.U32 R4, R39, 0x1f, RZ ;  /* 0x0000001f27047819 */ /* 0x000fe800000006ff */
[----:B------:R-:W2:Y:S02]  /*7320*/  SYNCS.PHASECHK.TRANS64.TRYWAIT P0, [R3+URZ+0x1a0], R4 ;  /* 0x0001a004030075a7 */ /* 0x000ea400080011ff */
[----:B--2---:R-:W-:Y:S05]  /*7330*/  @!P0 BRA `(.L_x_118) ;  /* 0x0000001800f08947 */ /* 0x004fea0003800000 */
.L_x_117:
[----:B------:R-:W-:Y:S05]  /*7340*/  BSYNC B0 ;  /* 0x0000000000007941 */ /* 0x000fea0003800000 */
.L_x_116:
[----:B------:R-:W-:Y:S11]  /*7350*/  ISETP.NE.AND P0, PT, R87, RZ, PT ;  /* 0x000000ff5700720c */ /* 0x000ff60003f05270 */
[----:B------:R-:W-:Y:S02]  /*7360*/  @!UPT UIADD3 URZ, UPT, UPT, URZ, URZ, URZ ;  /* 0x000000fffffff290 */ /* 0x000fe4000fffe0ff */
[----:B------:R-:W-:Y:S05]  /*7370*/  @P0 WARPSYNC.ALL ;  /* 0x0000000000000948 */ /* 0x000fea0003800000 */
[----:B------:R3:W4:Y:S04]  /*7380*/  @P0 LDSM.16.M88.4 R40, [R2+0x400] ;  /* 0x000400000228083b */ /* 0x0007280000000200 */
[----:B------:R3:W1:Y:S02]  /*7390*/  @P0 LDSM.16.M88.4 R48, [R0+0x400] ;  /* 0x000400000030083b */ /* 0x0006640000000200 */
.L_x_115:
[----:B------:R-:W-:Y:S05]  /*73a0*/  BSYNC B1 ;  /* 0x0000000000017941 */ /* 0x000fea0003800000 */
.L_x_114:
[----:B--23--:R-:W-:Y:S05]  /*73b0*/  VIADD R0, R34, 0x20 ;  /* 0x0000002022007836 */ /* 0x00cfea0000000000 */
[----:B------:R-:W-:Y:S04]  /*73c0*/  SHF.R.U32.HI R0, RZ, 0x15, R0 ;  /* 0x00000015ff007819 */ /* 0x000fe80000011600 */
[----:B------:R-:W-:Y:S11]  /*73d0*/  LOP3.LUT P0, RZ, R0, 0x3, R77, 0x48, !PT ;  /* 0x0000000300ff7812 */ /* 0x000ff6000780484d */
[----:B------:R-:W-:Y:S02]  /*73e0*/  @!UPT UIADD3 URZ, UPT, UPT, URZ, URZ, URZ ;  /* 0x000000fffffff290 */ /* 0x000fe4000fffe0ff */
[----:B------:R-:W-:Y:S05]  /*73f0*/  @!P0 BRA `(.L_x_119) ;  /* 0x0000000000408947 */ /* 0x000fea0003800000 */
[----:B------:R-:W2:Y:S01]  /*7400*/  LDCU.64 UR8, c[0x4][0x70] ;  /* 0x01000e00ff0877ac */ /* 0x000ea20008000a00 */
[----:B------:R-:W-:Y:S01]  /*7410*/  MOV R3, 0x0 ;  /* 0x0000000000037802 */ /* 0x000fe20000000f00 */
[----:B------:R-:W-:Y:S02]  /*7420*/  HFMA2 R12, -RZ, RZ, 0, 5.9604644775390625e-08 ;  /* 0x00000001ff0c7431 */ /* 0x000fe400000001ff */
[----:B------:R-:W-:Y:S02]  /*7430*/  IMAD.MOV.U32 R8, RZ, RZ, 0x192 ;  /* 0x00000192ff087424 */ /* 0x000fe400078e00ff */
[----:B------:R-:W-:Y:S01]  /*7440*/  IMAD.MOV.U32 R13, RZ, RZ, RZ ;  /* 0x000000ffff0d7224 */ /* 0x000fe200078e00ff */
[----:B------:R-:W3:Y:S01]  /*7450*/  LDCU.64 UR6, c[0x4][0x78] ;  /* 0x01000f00ff0677ac */ /* 0x000ee20008000a00 */
[----:B------:R-:W1:Y:S01]  /*7460*/  LDC.64 R2, c[0x4][R3] ;  /* 0x0100000003027b82 */ /* 0x000e620000000a00 */
[----:B------:R-:W5:Y:S01]  /*7470*/  LDCU.64 UR4, c[0x4][0x10] ;  /* 0x01000200ff0477ac */ /* 0x000f620008000a00 */
[----:B--2---:R-:W-:Y:S01]  /*7480*/  MOV R5, UR9 ;  /* 0x0000000900057c02 */ /* 0x004fe20008000f00 */
[----:B------:R-:W-:Y:S01]  /*7490*/  IMAD.U32 R4, RZ, RZ, UR8 ;  /* 0x00000008ff047e24 */ /* 0x000fe2000f8e00ff */
[----:B---3--:R-:W-:Y:S01]  /*74a0*/  MOV R7, UR7 ;  /* 0x0000000700077c02 */ /* 0x008fe20008000f00 */
[----:B------:R-:W-:Y:S01]  /*74b0*/  IMAD.U32 R6, RZ, RZ, UR6 ;  /* 0x00000006ff067e24 */ /* 0x000fe2000f8e00ff */
[----:B-----5:R-:W-:Y:S01]  /*74c0*/  MOV R11, UR5 ;  /* 0x00000005000b7c02 */ /* 0x020fe20008000f00 */
[----:B------:R-:W-:Y:S02]  /*74d0*/  IMAD.U32 R10, RZ, RZ, UR4 ;  /* 0x00000004ff0a7e24 */ /* 0x000fe4000f8e00ff */
[----:B------:R-:W-:Y:S07]  /*74e0*/  LEPC R20, `(.L_x_119) ;  /* 0x000000001014794e */ /* 0x000fee0000000000 */
[----:B-1--4-:R-:W-:Y:S05]  /*74f0*/  CALL.ABS.NOINC R2 ;  /* 0x0000000002007343 */ /* 0x012fea0003c00000 */
.L_x_119:
[----:B------:R-:W-:Y:S01]  /*7500*/  ISETP.NE.AND P1, PT, R76, RZ, PT ;  /* 0x000000ff4c00720c */ /* 0x000fe20003f25270 */
[----:B------:R-:W-:Y:S05]  /*7510*/  WARPSYNC.ALL ;  /* 0x0000000000007948 */ /* 0x000fea0003800000 */
[----:B------:R-:W-:Y:S01]  /*7520*/  R2UR UR4, R34 ;  /* 0x00000000220472ca */ /* 0x000fe200000e0000 */
[--C-:B----4-:R-:W-:Y:S01]  /*7530*/  HADD2.F32 R20, -RZ, R40.reuse.H0_H0 ;  /* 0x20000028ff147230 */ /* 0x110fe20000004100 */
[----:B------:R-:W-:Y:S01]  /*7540*/  R2UR UR5, R84 ;  /* 0x00000000540572ca */ /* 0x000fe200000e0000 */
[----:B------:R-:W-:Y:S01]  /*7550*/  HADD2.F32 R36, -RZ, R40.H1_H1 ;  /* 0x30000028ff247230 */ /* 0x000fe20000004100 */
[----:B------:R-:W-:Y:S01]  /*7560*/  MOV R84, UR42 ;  /* 0x0000002a00547c02 */ /* 0x000fe20008000f00 */
[--C-:B------:R-:W-:Y:S01]  /*7570*/  HADD2.F32 R21, -RZ, R41.reuse.H0_H0 ;  /* 0x20000029ff157230 */ /* 0x100fe20000004100 */
[----:B------:R-:W-:Y:S01]  /*7580*/  BSSY.RECONVERGENT B0, `(.L_x_120) ;  /* 0x0000052000007945 */ /* 0x000fe20003800200 */
[----:B------:R-:W-:Y:S01]  /*7590*/  HADD2.F32 R38, -RZ, R41.H1_H1 ;  /* 0x30000029ff267230 */ /* 0x000fe20000004100 */
[----:B------:R-:W-:Y:S01]  /*75a0*/  LEA R85, R84, R75, 0xb ;  /* 0x0000004b54557211 */ /* 0x000fe200078e58ff */
[--C-:B------:R-:W-:Y:S02]  /*75b0*/  HADD2.F32 R37, -RZ, R42.reuse.H0_H0 ;  /* 0x2000002aff257230 */ /* 0x100fe40000004100 */
[----:B------:R-:W-:Y:S01]  /*75c0*/  HADD2.F32 R40, -RZ, R42.H1_H1 ;  /* 0x3000002aff287230 */ /* 0x000fe20000004100 */
[----:B-1----:R-:W-:Y:S01]  /*75d0*/  LEA R92, R85, UR52, 0x1 ;  /* 0x00000034555c7c11 */ /* 0x002fe2000f8e08ff */
[----:B------:R-:W1:Y:S01]  /*75e0*/  LDTM.16dp256bit.x4 R4, tmem[UR4+0x20] ;  /* 0x00002004000479ee */ /* 0x000e620008120000 */
[----:B------:R-:W-:Y:S01]  /*75f0*/  NOP ;  /* 0x0000000000007918 */ /* 0x000fe20000000000 */
[----:B------:R-:W-:Y:S01]  /*7600*/  UIADD3 UR5, UPT, UPT, UR5, 0x200, URZ ;  /* 0x0000020005057890 */ /* 0x000fe2000fffe0ff */
[----:B------:R-:W-:Y:S01]  /*7610*/  IADD3 R91, PT, PT, R91, 0x400, R92 ;  /* 0x000004005b5b7810 */ /* 0x000fe20007ffe05c */
[--C-:B------:R-:W-:Y:S02]  /*7620*/  HADD2.F32 R39, -RZ, R43.reuse.H0_H0 ;  /* 0x2000002bff277230 */ /* 0x100fe40000004100 */
[----:B------:R-:W-:Y:S01]  /*7630*/  UPRMT UR5, UR45, 0x654, UR5 ;  /* 0x000006542d057896 */ /* 0x000fe20008000005 */
[----:B------:R-:W-:Y:S02]  /*7640*/  HADD2.F32 R42, -RZ, R43.H1_H1 ;  /* 0x3000002bff2a7230 */ /* 0x000fe40000004100 */
[--C-:B------:R-:W-:Y:S02]  /*7650*/  HADD2.F32 R41, -RZ, R48.reuse.H0_H0 ;  /* 0x20000030ff297230 */ /* 0x100fe40000004100 */
[----:B------:R-:W-:Y:S02]  /*7660*/  HADD2.F32 R43, -RZ, R48.H1_H1 ;  /* 0x30000030ff2b7230 */ /* 0x000fe40000004100 */
[--C-:B------:R-:W-:Y:S02]  /*7670*/  HADD2.F32 R44, -RZ, R49.reuse.H0_H0 ;  /* 0x20000031ff2c7230 */ /* 0x100fe40000004100 */
[----:B-1----:R-:W-:Y:S01]  /*7680*/  SYNCS.ARRIVE.TRANS64.RED.A1T0 RZ, [UR5], RZ ;  /* 0x000000ffffff79a7 */ /* 0x002fe20008100405 */
[----:B------:R-:W-:Y:S02]  /*7690*/  HADD2.F32 R46, -RZ, R49.H1_H1 ;  /* 0x30000031ff2e7230 */ /* 0x000fe40000004100 */
[--C-:B------:R-:W-:Y:S02]  /*76a0*/  HADD2.F32 R45, -RZ, R50.reuse.H0_H0 ;  /* 0x20000032ff2d7230 */ /* 0x100fe40000004100 */
[----:B------:R-:W-:Y:S02]  /*76b0*/  HADD2.F32 R48, -RZ, R50.H1_H1 ;  /* 0x30000032ff307230 */ /* 0x000fe40000004100 */
[--C-:B------:R-:W-:Y:S02]  /*76c0*/  HADD2.F32 R47, -RZ, R51.reuse.H0_H0 ;  /* 0x20000033ff2f7230 */ /* 0x100fe40000004100 */
[C---:B------:R-:W-:Y:S01]  /*76d0*/  FMUL R4, R33.reuse, R4 ;  /* 0x0000000421047220 */ /* 0x040fe20000400000 */
[C---:B------:R-:W-:Y:S01]  /*76e0*/  FMUL R5, R33.reuse, R5 ;  /* 0x0000000521057220 */ /* 0x040fe20000400000 */
[C---:B------:R-:W-:Y:S01]  /*76f0*/  FMUL R6, R33.reuse, R6 ;  /* 0x0000000621067220 */ /* 0x040fe20000400000 */
[----:B------:R-:W-:Y:S01]  /*7700*/  FMUL R7, R33, R7 ;  /* 0x0000000721077220 */ /* 0x000fe20000400000 */
[C---:B------:R-:W-:Y:S01]  /*7710*/  FFMA R4, R35.reuse, R20, R4 ;  /* 0x0000001423047223 */ /* 0x040fe20000000004 */
[C---:B------:R-:W-:Y:S01]  /*7720*/  FFMA R5, R35.reuse, R36, R5 ;  /* 0x0000002423057223 */ /* 0x040fe20000000005 */
[C---:B------:R-:W-:Y:S01]  /*7730*/  FFMA R6, R35.reuse, R21, R6 ;  /* 0x0000001523067223 */ /* 0x040fe20000000006 */
[----:B------:R-:W-:Y:S01]  /*7740*/  FFMA R7, R35, R38, R7 ;  /* 0x0000002623077223 */ /* 0x000fe20000000007 */
[C---:B------:R-:W-:Y:S01]  /*7750*/  FMUL R8, R33.reuse, R8 ;  /* 0x0000000821087220 */ /* 0x040fe20000400000 */
[----:B------:R-:W-:Y:S01]  /*7760*/  FMUL R9, R33, R9 ;  /* 0x0000000921097220 */ /* 0x000fe20000400000 */
[----:B------:R-:W-:Y:S01]  /*7770*/  F2FP.F16.F32.PACK_AB R68, R5, R4 ;  /* 0x000000040544723e */ /* 0x000fe200000000ff */
[----:B------:R-:W-:Y:S01]  /*7780*/  FMUL R10, R33, R10 ;  /* 0x0000000a210a7220 */ /* 0x000fe20000400000 */
[----:B------:R-:W-:Y:S01]  /*7790*/  F2FP.F16.F32.PACK_AB R69, R7, R6 ;  /* 0x000000060745723e */ /* 0x000fe200000000ff */
[C---:B------:R-:W-:Y:S01]  /*77a0*/  FFMA R8, R35.reuse, R37, R8 ;  /* 0x0000002523087223 */ /* 0x040fe20000000008 */
[----:B------:R-:W-:Y:S01]  /*77b0*/  FFMA R9, R35, R40, R9 ;  /* 0x0000002823097223 */ /* 0x000fe20000000009 */
[C---:B------:R-:W-:Y:S01]  /*77c0*/  FMUL R11, R33.reuse, R11 ;  /* 0x0000000b210b7220 */ /* 0x040fe20000400000 */
[C---:B------:R-:W-:Y:S01]  /*77d0*/  FMUL R0, R33.reuse, R12 ;  /* 0x0000000c21007220 */ /* 0x040fe20000400000 */
[----:B------:R-:W-:Y:S01]  /*77e0*/  FMUL R2, R33, R13 ;  /* 0x0000000d21027220 */ /* 0x000fe20000400000 */
[----:B------:R-:W-:Y:S01]  /*77f0*/  FFMA R10, R35, R39, R10 ;  /* 0x00000027230a7223 */ /* 0x000fe2000000000a */
        /* <DEDUP_REMOVED lines=8> */
[----:B------:R-:W-:Y:S02]  /*7880*/  HADD2.F32 R50, -RZ, R51.H1_H1 ;  /* 0x30000033ff327230 */ /* 0x000fe40000004100 */
[----:B------:R-:W-:Y:S01]  /*7890*/  FMUL R14, R33, R18 ;  /* 0x00000012210e7220 */ /* 0x000fe20000400000 */
[----:B------:R-:W-:Y:S01]  /*78a0*/  FFMA R15, R35, R46, R15 ;  /* 0x0000002e230f7223 */ /* 0x000fe2000000000f */
        /* <DEDUP_REMOVED lines=26> */
[----:B------:R-:W-:Y:S02]  /*7a50*/  UIADD3 UR9, UPT, UPT, UR41, 0x20, URZ ;  /* 0x0000002029097890 */ /* 0x000fe4000fffe0ff */
[----:B------:R-:W-:Y:S02]  /*7a60*/  UIADD3 UR8, UPT, UPT, UR4, 0x400, URZ ;  /* 0x0000040004087890 */ /* 0x000fe4000fffe0ff */
[----:B------:R-:W-:Y:S09]  /*7a70*/  UIADD3.X UR7, UPT, UPT, URZ, UR57, URZ, UP0, !UPT ;  /* 0x00000039ff077290 */ /* 0x000ff200087fe4ff */
[----:B------:R2:W-:Y:S02]  /*7a80*/  UTMASTG.4D.IM2COL [UR8], [UR6] ;  /* 0x00000008060073b5 */ /* 0x0005e40008058000 */
[----:B--2---:R0:W-:Y:S02]  /*7a90*/  UTMACMDFLUSH ;  /* 0x00000000000079b7 */ /* 0x0041e40000000000 */
.L_x_121:
[----:B------:R-:W-:Y:S05]  /*7aa0*/  BSYNC.RECONVERGENT B0 ;  /* 0x0000000000007941 */ /* 0x000fea0003800200 */
.L_x_120:
[----:B------:R-:W-:Y:S01]  /*7ab0*/  UIADD3 UR42, UPT, UPT, UR42, 0x1, URZ ;  /* 0x000000012a2a7890 */ /* 0x000fe2000fffe0ff */
[----:B------:R-:W-:Y:S03]  /*7ac0*/  BSSY.RECONVERGENT B0, `(.L_x_122) ;  /* 0x0000008000007945 */ /* 0x000fe60003800200 */
[----:B------:R-:W-:Y:S04]  /*7ad0*/  UISETP.NE.AND UP0, UPT, UR42, 0x3, UPT ;  /* 0x000000032a00788c */ /* 0x000fe8000bf05270 */
[----:B------:R-:W-:Y:S02]  /*7ae0*/  UISETP.EQ.XOR UP1, UPT, UR40, 0x3, !UP0 ;  /* 0x000000032800788c */ /* 0x000fe4000c722a70 */
[----:B------:R-:W-:Y:S04]  /*7af0*/  USEL UR58, UR42, URZ, UP0 ;  /* 0x000000ff2a3a7287 */ /* 0x000fe80008000000 */
[----:B------:R-:W-:Y:S01]  /*7b00*/  PLOP3.LUT P0, PT, PT, PT, UP1, 0x80, 0x8 ;  /* 0x000000000008781c */ /* 0x000fe20003f0f018 */
[----:B------:R-:W-:Y:S01]  /*7b10*/  @!UPT UIADD3 URZ, UPT, UPT, URZ, URZ, URZ ;  /* 0x000000fffffff290 */ /* 0x000fe2000fffe0ff */
[----:B------:R-:W-:Y:S11]  /*7b20*/  @P1 BRA `(.L_x_123) ;  /* 0x0000000000041947 */ /* 0x000ff60003800000 */
[----:B------:R-:W-:Y:S04]  /*7b30*/  DEPBAR.LE SB0, 0x1 ;  /* 0x000080400000791a */ /* 0x000fe80000000000 */
.L_x_123:
[----:B------:R-:W-:Y:S05]  /*7b40*/  BSYNC.RECONVERGENT B0 ;  /* 0x0000000000007941 */ /* 0x000fea0003800200 */
.L_x_122:
[----:B------:R-:W-:Y:S01]  /*7b50*/  BAR.SYNC.DEFER_BLOCKING 0x1, 0x80 ;  /* 0x0042000000007b1d */ /* 0x000fe20000010000 */
[----:B------:R-:W-:Y:S01]  /*7b60*/  SEL R3, RZ, 0x1, !P0 ;  /* 0x00000001ff037807 */ /* 0x000fe20004000000 */
[----:B------:R-:W-:Y:S01]  /*7b70*/  UISETP.NE.AND UP0, UPT, UR54, -0x2, UPT ;  /* 0xfffffffe3600788c */ /* 0x000fe2000bf05270 */
[----:B------:R-:W-:Y:S02]  /*7b80*/  VIADD R0, R30, 0x1 ;  /* 0x000000011e007836 */ /* 0x000fe40000000000 */
[----:B------:R-:W-:Y:S06]  /*7b90*/  LOP3.LUT R74, R74, R3, RZ, 0x3c, !PT ;  /* 0x000000034a4a7212 */ /* 0x000fec00078e3cff */
[----:B------:R-:W-:Y:S05]  /*7ba0*/  BRA.U !UP0, `(.L_x_124) ;  /* 0x00000001082c7547 */ /* 0x000fea000b800000 */
[----:B------:R-:W-:Y:S01]  /*7bb0*/  ISETP.NE.AND P1, PT, R90, RZ, PT ;  /* 0x000000ff5a00720c */ /* 0x000fe20003f25270 */
[----:B------:R-:W2:Y:S01]  /*7bc0*/  S2R R2, SR_CgaCtaId ;  /* 0x0000000000027919 */ /* 0x000ea20000008800 */
[----:B------:R-:W-:Y:S11]  /*7bd0*/  IMAD.U32 R3, RZ, RZ, UR53 ;  /* 0x00000035ff037e24 */ /* 0x000ff6000f8e00ff */
        /* <DEDUP_REMOVED lines=8> */
.L_x_124:
[----:B------:R-:W-:Y:S01]  /*7c60*/  ISETP.NE.AND P1, PT, R81, RZ, PT ;  /* 0x000000ff5100720c */ /* 0x000fe20003f25270 */
[----:B------:R-:W-:Y:S01]  /*7c70*/  UIADD3 UR54, UPT, UPT, UR54, 0x2, URZ ;  /* 0x0000000236367890 */ /* 0x000fe2000fffe0ff */
[----:B------:R-:W-:Y:S01]  /*7c80*/  ISETP.NE.AND P0, PT, R0, 0x2, PT ;  /* 0x000000020000780c */ /* 0x000fe20003f05270 */
[----:B------:R-:W-:Y:S01]  /*7c90*/  IMAD.IADD R18, R29, 0x1, R62 ;  /* 0x000000011d127824 */ /* 0x000fe200078e023e */
[----:B------:R-:W-:Y:S01]  /*7ca0*/  LOP3.LUT R72, R72, 0x1, RZ, 0x3c, !PT ;  /* 0x0000000148487812 */ /* 0x000fe200078e3cff */
[----:B------:R-:W-:Y:S01]  /*7cb0*/  IMAD.IADD R45, R31, 0x1, R64 ;  /* 0x000000011f2d7824 */ /* 0x000fe200078e0240 */
[----:B--2---:R-:W-:Y:S01]  /*7cc0*/  SEL R2, RZ, 0x1, P0 ;  /* 0x00000001ff027807 */ /* 0x004fe20000000000 */
[----:B------:R-:W-:Y:S01]  /*7cd0*/  IMAD.MOV.U32 R19, RZ, RZ, R79 ;  /* 0x000000ffff137224 */ /* 0x000fe200078e004f */
[----:B------:R-:W-:Y:S02]  /*7ce0*/  SEL R30, R0, RZ, P0 ;  /* 0x000000ff001e7207 */ /* 0x000fe40000000000 */
[----:B------:R-:W-:Y:S03]  /*7cf0*/  LOP3.LUT R73, R73, R2, RZ, 0x3c, !PT ;  /* 0x0000000249497212 */ /* 0x000fe600078e3cff */
[----:B------:R-:W-:Y:S05]  /*7d00*/  @P1 BRA `(.L_x_125) ;  /* 0xffffffdc00dc1947 */ /* 0x000fea000383ffff */
[----:B------:R-:W-:-:S13]  /*7d10*/  ISETP.NE.AND P1, PT, R78, RZ, PT ;  /* 0x000000ff4e00720c */ /* 0x000fda0003f25270 */
[----:B------:R-:W-:Y:S05]  /*7d20*/  @!P1 BRA `(.L_x_126) ;  /* 0x0000000000489947 */ /* 0x000fea0003800000 */
[----:B------:R-:W2:Y:S02]  /*7d30*/  LDCU.64 UR4, c[0x0][0x890] ;  /* 0x00011200ff0477ac */ /* 0x000ea40008000a00 */
[----:B--2---:R-:W-:-:S04]  /*7d40*/  UISETP.NE.U32.AND UP0, UPT, UR4, URZ, UPT ;  /* 0x000000ff0400728c */ /* 0x004fc8000bf05070 */
[----:B------:R-:W-:-:S09]  /*7d50*/  UISETP.NE.AND.EX UP0, UPT, UR5, URZ, UPT, UP0 ;  /* 0x000000ff0500728c */ /* 0x000fd2000bf05300 */
[----:B------:R-:W-:Y:S05]  /*7d60*/  BRA.U UP0, `(.L_x_127) ;  /* 0x00000001000c7547 */ /* 0x000fea000b800000 */
[----:B------:R-:W-:-:S13]  /*7d70*/  FSETP.NEU.AND P0, PT, R35, RZ, PT ;  /* 0x000000ff2300720b */ /* 0x000fda0003f0d000 */
[----:B------:R-:W-:Y:S05]  /*7d80*/  @!P0 EXIT ;  /* 0x000000000000894d */ /* 0x000fea0003800000 */
[----:B------:R-:W-:Y:S05]  /*7d90*/  BRA `(.L_x_126) ;  /* 0x00000000002c7947 */ /* 0x000fea0003800000 */
.L_x_127:
[----:B------:R-:W-:Y:S01]  /*7da0*/  ISETP.NE.AND P0, PT, R89, RZ, PT ;  /* 0x000000ff5900720c */ /* 0x000fe20003f05270 */
[----:B------:R-:W-:-:S12]  /*7db0*/  BSSY.RECONVERGENT B0, `(.L_x_126) ;  /* 0x0000009000007945 */ /* 0x000fd80003800200 */
[----:B------:R-:W-:Y:S05]  /*7dc0*/  @P0 BRA `(.L_x_128) ;  /* 0x0000000000140947 */ /* 0x000fea0003800000 */
[----:B------:R-:W2:Y:S02]  /*7dd0*/  LDCU.64 UR4, c[0x0][0x888] ;  /* 0x00011100ff0477ac */ /* 0x000ea40008000a00 */
[----:B--2---:R-:W-:-:S04]  /*7de0*/  ISETP.NE.U32.AND P0, PT, RZ, UR4, PT ;  /* 0x00000004ff007c0c */ /* 0x004fc8000bf05070 */
[----:B------:R-:W-:-:S13]  /*7df0*/  ISETP.NE.AND.EX P0, PT, RZ, UR5, PT, P0 ;  /* 0x00000005ff007c0c */ /* 0x000fda000bf05300 */
[----:B------:R-:W-:Y:S05]  /*7e00*/  @!P0 EXIT ;  /* 0x000000000000894d */ /* 0x000fea0003800000 */
[----:B------:R-:W-:Y:S05]  /*7e10*/  BRA `(.L_x_129) ;  /* 0x0000000000087947 */ /* 0x000fea0003800000 */
.L_x_128:
[----:B------:R-:W-:-:S13]  /*7e20*/  FSETP.NEU.AND P0, PT, R35, RZ, PT ;  /* 0x000000ff2300720b */ /* 0x000fda0003f0d000 */
[----:B------:R-:W-:Y:S05]  /*7e30*/  @!P0 EXIT ;  /* 0x000000000000894d */ /* 0x000fea0003800000 */
.L_x_129:
[----:B------:R-:W-:Y:S05]  /*7e40*/  BSYNC.RECONVERGENT B0 ;  /* 0x0000000000007941 */ /* 0x000fea0003800200 */
.L_x_126:
[----:B------:R-:W-:Y:S01]  /*7e50*/  ULEA UR4, UR53, UR52, 0x3 ;  /* 0x0000003435047291 */ /* 0x000fe2000f8e18ff */
[----:B------:R-:W-:-:S04]  /*7e60*/  DEPBAR.LE SB0, 0x0 ;  /* 0x000080000000791a */ /* 0x000fc80000000000 */
[----:B------:R-:W-:-:S04]  /*7e70*/  UIADD3 UR4, UPT, UPT, UR4, 0x1b8, URZ ;  /* 0x000001b804047890 */ /* 0x000fc8000fffe0ff */
[----:B------:R-:W-:-:S09]  /*7e80*/  UPRMT UR4, UR45, 0x654, UR4 ;  /* 0x000006542d047896 */ /* 0x000fd20008000004 */
[----:B------:R-:W-:Y:S01]  /*7e90*/  SYNCS.ARRIVE.TRANS64.RED.A1T0 RZ, [UR4], RZ ;  /* 0x000000ffffff79a7 */ /* 0x000fe20008100404 */
[----:B------:R-:W-:Y:S05]  /*7ea0*/  EXIT ;  /* 0x000000000000794d */ /* 0x000fea0003800000 */
.L_x_20:
[----:B------:R-:W-:Y:S07]  /*7eb0*/  MOV R2, UR9 ;  /* 0x0000000900027c02 */ /* 0x000fee0008000f00 */
.L_x_130:
[----:B-1----:R1:W2:Y:S02]  /*7ec0*/  SYNCS.PHASECHK.TRANS64.TRYWAIT P2, [R2+URZ+0xd0], R5 ;  /* 0x0000d005020075a7 */ /* 0x0022a400080411ff */
[----:B--2---:R-:W-:Y:S05]  /*7ed0*/  @!P2 NANOSLEEP.SYNCS 0x989680 ;  /* 0x009896800000a95d */ /* 0x004fea0003900000 */
[----:B------:R-:W2:Y:S02]  /*7ee0*/  @!P2 SYNCS.PHASECHK.TRANS64 P2, [R2+URZ+0xd0], R5 ;  /* 0x0000d0050200a5a7 */ /* 0x000ea400080410ff */
[----:B--2---:R-:W-:Y:S05]  /*7ef0*/  @!P2 BRA `(.L_x_130) ;  /* 0xfffffffc00f0a947 */ /* 0x004fea000383ffff */
[----:B------:R-:W-:Y:S05]  /*7f00*/  BRA `(.L_x_19) ;  /* 0xffffff9800e47947 */ /* 0x000fea000383ffff */
.L_x_26:
[----:B------:R-:W-:Y:S07]  /*7f10*/  MOV R2, UR17 ;  /* 0x0000001100027c02 */ /* 0x000fee0008000f00 */
.L_x_131:
[----:B-1----:R1:W2:Y:S02]  /*7f20*/  SYNCS.PHASECHK.TRANS64.TRYWAIT P1, [R2+URZ+0xd0], R5 ;  /* 0x0000d005020075a7 */ /* 0x0022a400080211ff */
[----:B--2---:R-:W-:Y:S05]  /*7f30*/  @!P1 NANOSLEEP.SYNCS 0x989680 ;  /* 0x009896800000995d */ /* 0x004fea0003900000 */
[----:B------:R-:W2:Y:S02]  /*7f40*/  @!P1 SYNCS.PHASECHK.TRANS64 P1, [R2+URZ+0xd0], R5 ;  /* 0x0000d005020095a7 */ /* 0x000ea400080210ff */
[----:B--2---:R-:W-:Y:S05]  /*7f50*/  @!P1 BRA `(.L_x_131) ;  /* 0xfffffffc00f09947 */ /* 0x004fea000383ffff */
[----:B------:R-:W-:Y:S05]  /*7f60*/  BRA `(.L_x_25) ;  /* 0xffffffa000487947 */ /* 0x000fea000383ffff */
.L_x_30:
[----:B-1----:R-:W-:-:S07]  /*7f70*/  MOV R2, UR22 ;  /* 0x0000001600027c02 */ /* 0x002fce0008000f00 */
.L_x_132:
[----:B-1----:R1:W4:Y:S02]  /*7f80*/  SYNCS.PHASECHK.TRANS64.TRYWAIT P1, [R2+URZ+0x1e0], R3 ;  /* 0x0001e003020075a7 */ /* 0x00232400080211ff */
[----:B----4-:R-:W-:Y:S05]  /*7f90*/  @!P1 NANOSLEEP.SYNCS 0x989680 ;  /* 0x009896800000995d */ /* 0x010fea0003900000 */
[----:B------:R-:W4:Y:S02]  /*7fa0*/  @!P1 SYNCS.PHASECHK.TRANS64 P1, [R2+URZ+0x1e0], R3 ;  /* 0x0001e003020095a7 */ /* 0x000f2400080210ff */
[----:B----4-:R-:W-:Y:S05]  /*7fb0*/  @!P1 BRA `(.L_x_132) ;  /* 0xfffffffc00f09947 */ /* 0x010fea000383ffff */
[----:B------:R-:W-:Y:S05]  /*7fc0*/  BRA `(.L_x_133) ;  /* 0xffffffa400087947 */ /* 0x000fea000383ffff */
.L_x_34:
[----:B------:R-:W-:-:S07]  /*7fd0*/  MOV R0, UR4 ;  /* 0x0000000400007c02 */ /* 0x000fce0008000f00 */
.L_x_134:
[----:B-1----:R1:W4:Y:S02]  /*7fe0*/  SYNCS.PHASECHK.TRANS64.TRYWAIT P0, [R0+URZ], R3 ;  /* 0x00000003000075a7 */ /* 0x00232400080011ff */
[----:B----4-:R-:W-:Y:S05]  /*7ff0*/  @!P0 NANOSLEEP.SYNCS 0x989680 ;  /* 0x009896800000895d */ /* 0x010fea0003900000 */
[----:B------:R-:W4:Y:S02]  /*8000*/  @!P0 SYNCS.PHASECHK.TRANS64 P0, [R0+URZ], R3 ;  /* 0x00000003000085a7 */ /* 0x000f2400080010ff */
[----:B----4-:R-:W-:Y:S05]  /*8010*/  @!P0 BRA `(.L_x_134) ;  /* 0xfffffffc00f08947 */ /* 0x010fea000383ffff */
[----:B------:R-:W-:Y:S05]  /*8020*/  BRA `(.L_x_135) ;  /* 0xffffffa800607947 */ /* 0x000fea000383ffff */
.L_x_35:
[----:B------:R-:W-:-:S07]  /*8030*/  MOV R0, UR4 ;  /* 0x0000000400007c02 */ /* 0x000fce0008000f00 */
.L_x_136:
[----:B-1----:R1:W4:Y:S02]  /*8040*/  SYNCS.PHASECHK.TRANS64.TRYWAIT P0, [R0+URZ], R3 ;  /* 0x00000003000075a7 */ /* 0x00232400080011ff */
[----:B----4-:R-:W-:Y:S05]  /*8050*/  @!P0 NANOSLEEP.SYNCS 0x989680 ;  /* 0x009896800000895d */ /* 0x010fea0003900000 */
[----:B------:R-:W4:Y:S02]  /*8060*/  @!P0 SYNCS.PHASECHK.TRANS64 P0, [R0+URZ], R3 ;  /* 0x00000003000085a7 */ /* 0x000f2400080010ff */
[----:B----4-:R-:W-:Y:S05]  /*8070*/  @!P0 BRA `(.L_x_136) ;  /* 0xfffffffc00f08947 */ /* 0x010fea000383ffff */
[----:B------:R-:W-:Y:S05]  /*8080*/  BRA `(.L_x_137) ;  /* 0xffffffa800707947 */ /* 0x000fea000383ffff */
.L_x_36:
[----:B------:R-:W-:-:S07]  /*8090*/  MOV R0, UR4 ;  /* 0x0000000400007c02 */ /* 0x000fce0008000f00 */
.L_x_138:
[----:B-1----:R1:W4:Y:S02]  /*80a0*/  SYNCS.PHASECHK.TRANS64.TRYWAIT P0, [R0+URZ], R3 ;  /* 0x00000003000075a7 */ /* 0x00232400080011ff */
[----:B----4-:R-:W-:Y:S05]  /*80b0*/  @!P0 NANOSLEEP.SYNCS 0x989680 ;  /* 0x009896800000895d */ /* 0x010fea0003900000 */
[----:B------:R-:W4:Y:S02]  /*80c0*/  @!P0 SYNCS.PHASECHK.TRANS64 P0, [R0+URZ], R3 ;  /* 0x00000003000085a7 */ /* 0x000f2400080010ff */
[----:B----4-:R-:W-:Y:S05]  /*80d0*/  @!P0 BRA `(.L_x_138) ;  /* 0xfffffffc00f08947 */ /* 0x010fea000383ffff */
[----:B------:R-:W-:Y:S05]  /*80e0*/  BRA `(.L_x_139) ;  /* 0xffffffa800807947 */ /* 0x000fea000383ffff */
.L_x_37:
[----:B------:R-:W-:-:S07]  /*80f0*/  MOV R0, UR4 ;  /* 0x0000000400007c02 */ /* 0x000fce0008000f00 */
.L_x_140:
[----:B-1----:R1:W4:Y:S02]  /*8100*/  SYNCS.PHASECHK.TRANS64.TRYWAIT P0, [R0+URZ], R3 ;  /* 0x00000003000075a7 */ /* 0x00232400080011ff */
[----:B----4-:R-:W-:Y:S05]  /*8110*/  @!P0 NANOSLEEP.SYNCS 0x989680 ;  /* 0x009896800000895d */ /* 0x010fea0003900000 */
[----:B------:R-:W4:Y:S02]  /*8120*/  @!P0 SYNCS.PHASECHK.TRANS64 P0, [R0+URZ], R3 ;  /* 0x00000003000085a7 */ /* 0x000f2400080010ff */
[----:B----4-:R-:W-:Y:S05]  /*8130*/  @!P0 BRA `(.L_x_140) ;  /* 0xfffffffc00f08947 */ /* 0x010fea000383ffff */
[----:B------:R-:W-:Y:S05]  /*8140*/  BRA `(.L_x_141) ;  /* 0xffffffa800907947 */ /* 0x000fea000383ffff */
.L_x_38:
[----:B------:R-:W-:-:S07]  /*8150*/  MOV R0, UR4 ;  /* 0x0000000400007c02 */ /* 0x000fce0008000f00 */
.L_x_142:
[----:B-1----:R1:W4:Y:S02]  /*8160*/  SYNCS.PHASECHK.TRANS64.TRYWAIT P0, [R0+URZ], R3 ;  /* 0x00000003000075a7 */ /* 0x00232400080011ff */
[----:B----4-:R-:W-:Y:S05]  /*8170*/  @!P0 NANOSLEEP.SYNCS 0x989680 ;  /* 0x009896800000895d */ /* 0x010fea0003900000 */
[----:B------:R-:W4:Y:S02]  /*8180*/  @!P0 SYNCS.PHASECHK.TRANS64 P0, [R0+URZ], R3 ;  /* 0x00000003000085a7 */ /* 0x000f2400080010ff */
[----:B----4-:R-:W-:Y:S05]  /*8190*/  @!P0 BRA `(.L_x_142) ;  /* 0xfffffffc00f08947 */ /* 0x010fea000383ffff */
[----:B------:R-:W-:Y:S05]  /*81a0*/  BRA `(.L_x_143) ;  /* 0xffffffa800a07947 */ /* 0x000fea000383ffff */
.L_x_39:
[----:B------:R-:W-:-:S07]  /*81b0*/  MOV R0, UR4 ;  /* 0x0000000400007c02 */ /* 0x000fce0008000f00 */
.L_x_144:
[----:B-1----:R1:W4:Y:S02]  /*81c0*/  SYNCS.PHASECHK.TRANS64.TRYWAIT P0, [R0+URZ], R3 ;  /* 0x00000003000075a7 */ /* 0x00232400080011ff */
[----:B----4-:R-:W-:Y:S05]  /*81d0*/  @!P0 NANOSLEEP.SYNCS 0x989680 ;  /* 0x009896800000895d */ /* 0x010fea0003900000 */
[----:B------:R-:W4:Y:S02]  /*81e0*/  @!P0 SYNCS.PHASECHK.TRANS64 P0, [R0+URZ], R3 ;  /* 0x00000003000085a7 */ /* 0x000f2400080010ff */
[----:B----4-:R-:W-:Y:S05]  /*81f0*/  @!P0 BRA `(.L_x_144) ;  /* 0xfffffffc00f08947 */ /* 0x010fea000383ffff */
[----:B------:R-:W-:Y:S05]  /*8200*/  BRA `(.L_x_145) ;  /* 0xffffffa800b07947 */ /* 0x000fea000383ffff */
.L_x_40:
[----:B------:R-:W-:-:S07]  /*8210*/  MOV R0, UR4 ;  /* 0x0000000400007c02 */ /* 0x000fce0008000f00 */
.L_x_146:
[----:B-1----:R1:W4:Y:S02]  /*8220*/  SYNCS.PHASECHK.TRANS64.TRYWAIT P0, [R0+URZ], R3 ;  /* 0x00000003000075a7 */ /* 0x00232400080011ff */
[----:B----4-:R-:W-:Y:S05]  /*8230*/  @!P0 NANOSLEEP.SYNCS 0x989680 ;  /* 0x009896800000895d */ /* 0x010fea0003900000 */
[----:B------:R-:W4:Y:S02]  /*8240*/  @!P0 SYNCS.PHASECHK.TRANS64 P0, [R0+URZ], R3 ;  /* 0x00000003000085a7 */ /* 0x000f2400080010ff */
[----:B----4-:R-:W-:Y:S05]  /*8250*/  @!P0 BRA `(.L_x_146) ;  /* 0xfffffffc00f08947 */ /* 0x010fea000383ffff */
[----:B------:R-:W-:Y:S05]  /*8260*/  BRA `(.L_x_147) ;  /* 0xffffffa800c07947 */ /* 0x000fea000383ffff */
.L_x_41:
[----:B------:R-:W-:-:S07]  /*8270*/  MOV R0, UR4 ;  /* 0x0000000400007c02 */ /* 0x000fce0008000f00 */
.L_x_148:
[----:B-1----:R1:W4:Y:S02]  /*8280*/  SYNCS.PHASECHK.TRANS64.TRYWAIT P0, [R0+URZ], R3 ;  /* 0x00000003000075a7 */ /* 0x00232400080011ff */
[----:B----4-:R-:W-:Y:S05]  /*8290*/  @!P0 NANOSLEEP.SYNCS 0x989680 ;  /* 0x009896800000895d */ /* 0x010fea0003900000 */
[----:B------:R-:W4:Y:S02]  /*82a0*/  @!P0 SYNCS.PHASECHK.TRANS64 P0, [R0+URZ], R3 ;  /* 0x00000003000085a7 */ /* 0x000f2400080010ff */
[----:B----4-:R-:W-:Y:S05]  /*82b0*/  @!P0 BRA `(.L_x_148) ;  /* 0xfffffffc00f08947 */ /* 0x010fea000383ffff */
[----:B------:R-:W-:Y:S05]  /*82c0*/  BRA `(.L_x_149) ;  /* 0xffffffa800d07947 */ /* 0x000fea000383ffff */
.L_x_42:
[----:B------:R-:W-:-:S07]  /*82d0*/  MOV R0, UR4 ;  /* 0x0000000400007c02 */ /* 0x000fce0008000f00 */
.L_x_150:
[----:B-1----:R1:W4:Y:S02]  /*82e0*/  SYNCS.PHASECHK.TRANS64.TRYWAIT P0, [R0+URZ], R3 ;  /* 0x00000003000075a7 */ /* 0x00232400080011ff */
[----:B----4-:R-:W-:Y:S05]  /*82f0*/  @!P0 NANOSLEEP.SYNCS 0x989680 ;  /* 0x009896800000895d */ /* 0x010fea0003900000 */
[----:B------:R-:W4:Y:S02]  /*8300*/  @!P0 SYNCS.PHASECHK.TRANS64 P0, [R0+URZ], R3 ;  /* 0x00000003000085a7 */ /* 0x000f2400080010ff */
[----:B----4-:R-:W-:Y:S05]  /*8310*/  @!P0 BRA `(.L_x_150) ;  /* 0xfffffffc00f08947 */ /* 0x010fea000383ffff */
[----:B------:R-:W-:Y:S05]  /*8320*/  BRA `(.L_x_151) ;  /* 0xffffffa800e07947 */ /* 0x000fea000383ffff */
.L_x_43:
[----:B------:R-:W-:-:S07]  /*8330*/  MOV R0, UR4 ;  /* 0x0000000400007c02 */ /* 0x000fce0008000f00 */
.L_x_152:
[----:B-1----:R1:W4:Y:S02]  /*8340*/  SYNCS.PHASECHK.TRANS64.TRYWAIT P0, [R0+URZ], R3 ;  /* 0x00000003000075a7 */ /* 0x00232400080011ff */
[----:B----4-:R-:W-:Y:S05]  /*8350*/  @!P0 NANOSLEEP.SYNCS 0x989680 ;  /* 0x009896800000895d */ /* 0x010fea0003900000 */
[----:B------:R-:W4:Y:S02]  /*8360*/  @!P0 SYNCS.PHASECHK.TRANS64 P0, [R0+URZ], R3 ;  /* 0x00000003000085a7 */ /* 0x000f2400080010ff */
[----:B----4-:R-:W-:Y:S05]  /*8370*/  @!P0 BRA `(.L_x_152) ;  /* 0xfffffffc00f08947 */ /* 0x010fea000383ffff */
[----:B------:R-:W-:Y:S05]  /*8380*/  BRA `(.L_x_153) ;  /* 0xffffffa800f07947 */ /* 0x000fea000383ffff */
.L_x_44:
[----:B------:R-:W-:-:S07]  /*8390*/  MOV R0, UR4 ;  /* 0x0000000400007c02 */ /* 0x000fce0008000f00 */
.L_x_154:
[----:B-1----:R1:W4:Y:S02]  /*83a0*/  SYNCS.PHASECHK.TRANS64.TRYWAIT P0, [R0+URZ], R3 ;  /* 0x00000003000075a7 */ /* 0x00232400080011ff */
[----:B----4-:R-:W-:Y:S05]  /*83b0*/  @!P0 NANOSLEEP.SYNCS 0x989680 ;  /* 0x009896800000895d */ /* 0x010fea0003900000 */
[----:B------:R-:W4:Y:S02]  /*83c0*/  @!P0 SYNCS.PHASECHK.TRANS64 P0, [R0+URZ], R3 ;  /* 0x00000003000085a7 */ /* 0x000f2400080010ff */
[----:B----4-:R-:W-:Y:S05]  /*83d0*/  @!P0 BRA `(.L_x_154) ;  /* 0xfffffffc00f08947 */ /* 0x010fea000383ffff */
[----:B------:R-:W-:Y:S05]  /*83e0*/  BRA `(.L_x_155) ;  /* 0xffffffac00007947 */ /* 0x000fea000383ffff */
.L_x_45:
[----:B------:R-:W-:-:S07]  /*83f0*/  MOV R0, UR4 ;  /* 0x0000000400007c02 */ /* 0x000fce0008000f00 */
.L_x_156:
[----:B-1----:R1:W4:Y:S02]  /*8400*/  SYNCS.PHASECHK.TRANS64.TRYWAIT P0, [R0+URZ], R3 ;  /* 0x00000003000075a7 */ /* 0x00232400080011ff */
[----:B----4-:R-:W-:Y:S05]  /*8410*/  @!P0 NANOSLEEP.SYNCS 0x989680 ;  /* 0x009896800000895d */ /* 0x010fea0003900000 */
[----:B------:R-:W4:Y:S02]  /*8420*/  @!P0 SYNCS.PHASECHK.TRANS64 P0, [R0+URZ], R3 ;  /* 0x00000003000085a7 */ /* 0x000f2400080010ff */
[----:B----4-:R-:W-:Y:S05]  /*8430*/  @!P0 BRA `(.L_x_156) ;  /* 0xfffffffc00f08947 */ /* 0x010fea000383ffff */
[----:B------:R-:W-:Y:S05]  /*8440*/  BRA `(.L_x_157) ;  /* 0xffffffac00107947 */ /* 0x000fea000383ffff */
.L_x_46:
[----:B------:R-:W-:-:S07]  /*8450*/  MOV R0, UR4 ;  /* 0x0000000400007c02 */ /* 0x000fce0008000f00 */
.L_x_158:
[----:B-1----:R1:W4:Y:S02]  /*8460*/  SYNCS.PHASECHK.TRANS64.TRYWAIT P0, [R0+URZ], R3 ;  /* 0x00000003000075a7 */ /* 0x00232400080011ff */
[----:B----4-:R-:W-:Y:S05]  /*8470*/  @!P0 NANOSLEEP.SYNCS 0x989680 ;  /* 0x009896800000895d */ /* 0x010fea0003900000 */
[----:B------:R-:W4:Y:S02]  /*8480*/  @!P0 SYNCS.PHASECHK.TRANS64 P0, [R0+URZ], R3 ;  /* 0x00000003000085a7 */ /* 0x000f2400080010ff */
[----:B----4-:R-:W-:Y:S05]  /*8490*/  @!P0 BRA `(.L_x_158) ;  /* 0xfffffffc00f08947 */ /* 0x010fea000383ffff */
[----:B------:R-:W-:Y:S05]  /*84a0*/  BRA `(.L_x_159) ;  /* 0xffffffac00207947 */ /* 0x000fea000383ffff */
.L_x_47:
[----:B------:R-:W-:-:S07]  /*84b0*/  MOV R0, UR4 ;  /* 0x0000000400007c02 */ /* 0x000fce0008000f00 */
.L_x_160:
[----:B-1----:R1:W4:Y:S02]  /*84c0*/  SYNCS.PHASECHK.TRANS64.TRYWAIT P0, [R0+URZ], R3 ;  /* 0x00000003000075a7 */ /* 0x00232400080011ff */
[----:B----4-:R-:W-:Y:S05]  /*84d0*/  @!P0 NANOSLEEP.SYNCS 0x989680 ;  /* 0x009896800000895d */ /* 0x010fea0003900000 */
[----:B------:R-:W4:Y:S02]  /*84e0*/  @!P0 SYNCS.PHASECHK.TRANS64 P0, [R0+URZ], R3 ;  /* 0x00000003000085a7 */ /* 0x000f2400080010ff */
[----:B----4-:R-:W-:Y:S05]  /*84f0*/  @!P0 BRA `(.L_x_160) ;  /* 0xfffffffc00f08947 */ /* 0x010fea000383ffff */
[----:B------:R-:W-:Y:S05]  /*8500*/  BRA `(.L_x_161) ;  /* 0xffffffac00307947 */ /* 0x000fea000383ffff */
.L_x_48:
[----:B------:R-:W-:-:S07]  /*8510*/  MOV R0, UR4 ;  /* 0x0000000400007c02 */ /* 0x000fce0008000f00 */
.L_x_162:
[----:B-1----:R1:W4:Y:S02]  /*8520*/  SYNCS.PHASECHK.TRANS64.TRYWAIT P0, [R0+URZ], R3 ;  /* 0x00000003000075a7 */ /* 0x00232400080011ff */
[----:B----4-:R-:W-:Y:S05]  /*8530*/  @!P0 NANOSLEEP.SYNCS 0x989680 ;  /* 0x009896800000895d */ /* 0x010fea0003900000 */
[----:B------:R-:W4:Y:S02]  /*8540*/  @!P0 SYNCS.PHASECHK.TRANS64 P0, [R0+URZ], R3 ;  /* 0x00000003000085a7 */ /* 0x000f2400080010ff */
[----:B----4-:R-:W-:Y:S05]  /*8550*/  @!P0 BRA `(.L_x_162) ;  /* 0xfffffffc00f08947 */ /* 0x010fea000383ffff */
[----:B------:R-:W-:Y:S05]  /*8560*/  BRA `(.L_x_163) ;  /* 0xffffffac00407947 */ /* 0x000fea000383ffff */
.L_x_49:
[----:B------:R-:W-:-:S07]  /*8570*/  MOV R0, UR4 ;  /* 0x0000000400007c02 */ /* 0x000fce0008000f00 */
.L_x_164:
[----:B-1----:R1:W4:Y:S02]  /*8580*/  SYNCS.PHASECHK.TRANS64.TRYWAIT P0, [R0+URZ], R3 ;  /* 0x00000003000075a7 */ /* 0x00232400080011ff */
[----:B----4-:R-:W-:Y:S05]  /*8590*/  @!P0 NANOSLEEP.SYNCS 0x989680 ;  /* 0x009896800000895d */ /* 0x010fea0003900000 */
[----:B------:R-:W4:Y:S02]  /*85a0*/  @!P0 SYNCS.PHASECHK.TRANS64 P0, [R0+URZ], R3 ;  /* 0x00000003000085a7 */ /* 0x000f2400080010ff */
[----:B----4-:R-:W-:Y:S05]  /*85b0*/  @!P0 BRA `(.L_x_164) ;  /* 0xfffffffc00f08947 */ /* 0x010fea000383ffff */
[----:B------:R-:W-:Y:S05]  /*85c0*/  BRA `(.L_x_165) ;  /* 0xffffffac00507947 */ /* 0x000fea000383ffff */
.L_x_50:
[----:B------:R-:W-:-:S07]  /*85d0*/  MOV R0, UR4 ;  /* 0x0000000400007c02 */ /* 0x000fce0008000f00 */
.L_x_166:
[----:B-1----:R1:W4:Y:S02]  /*85e0*/  SYNCS.PHASECHK.TRANS64.TRYWAIT P0, [R0+URZ], R3 ;  /* 0x00000003000075a7 */ /* 0x00232400080011ff */
[----:B----4-:R-:W-:Y:S05]  /*85f0*/  @!P0 NANOSLEEP.SYNCS 0x989680 ;  /* 0x009896800000895d */ /* 0x010fea0003900000 */
[----:B------:R-:W4:Y:S02]  /*8600*/  @!P0 SYNCS.PHASECHK.TRANS64 P0, [R0+URZ], R3 ;  /* 0x00000003000085a7 */ /* 0x000f2400080010ff */
[----:B----4-:R-:W-:Y:S05]  /*8610*/  @!P0 BRA `(.L_x_166) ;  /* 0xfffffffc00f08947 */ /* 0x010fea000383ffff */
[----:B------:R-:W-:Y:S05]  /*8620*/  BRA `(.L_x_167) ;  /* 0xffffffac00607947 */ /* 0x000fea000383ffff */
.L_x_51:
[----:B------:R-:W-:-:S07]  /*8630*/  MOV R0, UR4 ;  /* 0x0000000400007c02 */ /* 0x000fce0008000f00 */
.L_x_168:
[----:B-1----:R1:W4:Y:S02]  /*8640*/  SYNCS.PHASECHK.TRANS64.TRYWAIT P0, [R0+URZ], R3 ;  /* 0x00000003000075a7 */ /* 0x00232400080011ff */
[----:B----4-:R-:W-:Y:S05]  /*8650*/  @!P0 NANOSLEEP.SYNCS 0x989680 ;  /* 0x009896800000895d */ /* 0x010fea0003900000 */
[----:B------:R-:W4:Y:S02]  /*8660*/  @!P0 SYNCS.PHASECHK.TRANS64 P0, [R0+URZ], R3 ;  /* 0x00000003000085a7 */ /* 0x000f2400080010ff */
[----:B----4-:R-:W-:Y:S05]  /*8670*/  @!P0 BRA `(.L_x_168) ;  /* 0xfffffffc00f08947 */ /* 0x010fea000383ffff */
[----:B------:R-:W-:Y:S05]  /*8680*/  BRA `(.L_x_169) ;  /* 0xffffffac00707947 */ /* 0x000fea000383ffff */
.L_x_52:
[----:B------:R-:W-:-:S07]  /*8690*/  MOV R0, UR4 ;  /* 0x0000000400007c02 */ /* 0x000fce0008000f00 */
.L_x_170:
[----:B-1----:R1:W4:Y:S02]  /*86a0*/  SYNCS.PHASECHK.TRANS64.TRYWAIT P0, [R0+URZ], R3 ;  /* 0x00000003000075a7 */ /* 0x00232400080011ff */
[----:B----4-:R-:W-:Y:S05]  /*86b0*/  @!P0 NANOSLEEP.SYNCS 0x989680 ;  /* 0x009896800000895d */ /* 0x010fea0003900000 */
[----:B------:R-:W4:Y:S02]  /*86c0*/  @!P0 SYNCS.PHASECHK.TRANS64 P0, [R0+URZ], R3 ;  /* 0x00000003000085a7 */ /* 0x000f2400080010ff */
[----:B----4-:R-:W-:Y:S05]  /*86d0*/  @!P0 BRA `(.L_x_170) ;  /* 0xfffffffc00f08947 */ /* 0x010fea000383ffff */
[----:B------:R-:W-:Y:S05]  /*86e0*/  BRA `(.L_x_171) ;  /* 0xffffffac00807947 */ /* 0x000fea000383ffff */
.L_x_53:
[----:B------:R-:W-:-:S07]  /*86f0*/  MOV R0, UR4 ;  /* 0x0000000400007c02 */ /* 0x000fce0008000f00 */
.L_x_172:
[----:B-1----:R1:W4:Y:S02]  /*8700*/  SYNCS.PHASECHK.TRANS64.TRYWAIT P0, [R0+URZ], R3 ;  /* 0x00000003000075a7 */ /* 0x00232400080011ff */
[----:B----4-:R-:W-:Y:S05]  /*8710*/  @!P0 NANOSLEEP.SYNCS 0x989680 ;  /* 0x009896800000895d */ /* 0x010fea0003900000 */
[----:B------:R-:W4:Y:S02]  /*8720*/  @!P0 SYNCS.PHASECHK.TRANS64 P0, [R0+URZ], R3 ;  /* 0x00000003000085a7 */ /* 0x000f2400080010ff */
[----:B----4-:R-:W-:Y:S05]  /*8730*/  @!P0 BRA `(.L_x_172) ;  /* 0xfffffffc00f08947 */ /* 0x010fea000383ffff */
[----:B------:R-:W-:Y:S05]  /*8740*/  BRA `(.L_x_173) ;  /* 0xffffffac00907947 */ /* 0x000fea000383ffff */
.L_x_54:
[----:B------:R-:W-:-:S07]  /*8750*/  MOV R0, UR4 ;  /* 0x0000000400007c02 */ /* 0x000fce0008000f00 */
.L_x_174:
[----:B-1----:R1:W4:Y:S02]  /*8760*/  SYNCS.PHASECHK.TRANS64.TRYWAIT P0, [R0+URZ], R3 ;  /* 0x00000003000075a7 */ /* 0x00232400080011ff */
[----:B----4-:R-:W-:Y:S05]  /*8770*/  @!P0 NANOSLEEP.SYNCS 0x989680 ;  /* 0x009896800000895d */ /* 0x010fea0003900000 */
[----:B------:R-:W4:Y:S02]  /*8780*/  @!P0 SYNCS.PHASECHK.TRANS64 P0, [R0+URZ], R3 ;  /* 0x00000003000085a7 */ /* 0x000f2400080010ff */
[----:B----4-:R-:W-:Y:S05]  /*8790*/  @!P0 BRA `(.L_x_174) ;  /* 0xfffffffc00f08947 */ /* 0x010fea000383ffff */
[----:B------:R-:W-:Y:S05]  /*87a0*/  BRA `(.L_x_175) ;  /* 0xffffffac00a07947 */ /* 0x000fea000383ffff */
.L_x_55:
[----:B------:R-:W-:-:S07]  /*87b0*/  MOV R0, UR4 ;  /* 0x0000000400007c02 */ /* 0x000fce0008000f00 */
.L_x_176:
[----:B-1----:R1:W4:Y:S02]  /*87c0*/  SYNCS.PHASECHK.TRANS64.TRYWAIT P0, [R0+URZ], R3 ;  /* 0x00000003000075a7 */ /* 0x00232400080011ff */
[----:B----4-:R-:W-:Y:S05]  /*87d0*/  @!P0 NANOSLEEP.SYNCS 0x989680 ;  /* 0x009896800000895d */ /* 0x010fea0003900000 */
[----:B------:R-:W4:Y:S02]  /*87e0*/  @!P0 SYNCS.PHASECHK.TRANS64 P0, [R0+URZ], R3 ;  /* 0x00000003000085a7 */ /* 0x000f2400080010ff */
[----:B----4-:R-:W-:Y:S05]  /*87f0*/  @!P0 BRA `(.L_x_176) ;  /* 0xfffffffc00f08947 */ /* 0x010fea000383ffff */
[----:B------:R-:W-:Y:S05]  /*8800*/  BRA `(.L_x_177) ;  /* 0xffffffac00b07947 */ /* 0x000fea000383ffff */
.L_x_56:
[----:B------:R-:W-:-:S07]  /*8810*/  MOV R0, UR4 ;  /* 0x0000000400007c02 */ /* 0x000fce0008000f00 */
.L_x_178:
[----:B-1----:R1:W4:Y:S02]  /*8820*/  SYNCS.PHASECHK.TRANS64.TRYWAIT P0, [R0+URZ], R3 ;  /* 0x00000003000075a7 */ /* 0x00232400080011ff */
[----:B----4-:R-:W-:Y:S05]  /*8830*/  @!P0 NANOSLEEP.SYNCS 0x989680 ;  /* 0x009896800000895d */ /* 0x010fea0003900000 */
[----:B------:R-:W4:Y:S02]  /*8840*/  @!P0 SYNCS.PHASECHK.TRANS64 P0, [R0+URZ], R3 ;  /* 0x00000003000085a7 */ /* 0x000f2400080010ff */
[----:B----4-:R-:W-:Y:S05]  /*8850*/  @!P0 BRA `(.L_x_178) ;  /* 0xfffffffc00f08947 */ /* 0x010fea000383ffff */
[----:B------:R-:W-:Y:S05]  /*8860*/  BRA `(.L_x_179) ;  /* 0xffffffac00c07947 */ /* 0x000fea000383ffff */
.L_x_57:
[----:B------:R-:W-:-:S07]  /*8870*/  MOV R0, UR4 ;  /* 0x0000000400007c02 */ /* 0x000fce0008000f00 */
.L_x_180:
[----:B-1----:R1:W4:Y:S02]  /*8880*/  SYNCS.PHASECHK.TRANS64.TRYWAIT P0, [R0+URZ], R3 ;  /* 0x00000003000075a7 */ /* 0x00232400080011ff */
[----:B----4-:R-:W-:Y:S05]  /*8890*/  @!P0 NANOSLEEP.SYNCS 0x989680 ;  /* 0x009896800000895d */ /* 0x010fea0003900000 */
[----:B------:R-:W4:Y:S02]  /*88a0*/  @!P0 SYNCS.PHASECHK.TRANS64 P0, [R0+URZ], R3 ;  /* 0x00000003000085a7 */ /* 0x000f2400080010ff */
[----:B----4-:R-:W-:Y:S05]  /*88b0*/  @!P0 BRA `(.L_x_180) ;  /* 0xfffffffc00f08947 */ /* 0x010fea000383ffff */
[----:B------:R-:W-:Y:S05]  /*88c0*/  BRA `(.L_x_181) ;  /* 0xffffffac00d07947 */ /* 0x000fea000383ffff */
.L_x_58:
[----:B------:R-:W-:-:S07]  /*88d0*/  MOV R0, UR4 ;  /* 0x0000000400007c02 */ /* 0x000fce0008000f00 */
.L_x_182:
[----:B-1----:R1:W4:Y:S02]  /*88e0*/  SYNCS.PHASECHK.TRANS64.TRYWAIT P0, [R0+URZ], R3 ;  /* 0x00000003000075a7 */ /* 0x00232400080011ff */
[----:B----4-:R-:W-:Y:S05]  /*88f0*/  @!P0 NANOSLEEP.SYNCS 0x989680 ;  /* 0x009896800000895d */ /* 0x010fea0003900000 */
[----:B------:R-:W4:Y:S02]  /*8900*/  @!P0 SYNCS.PHASECHK.TRANS64 P0, [R0+URZ], R3 ;  /* 0x00000003000085a7 */ /* 0x000f2400080010ff */
[----:B----4-:R-:W-:Y:S05]  /*8910*/  @!P0 BRA `(.L_x_182) ;  /* 0xfffffffc00f08947 */ /* 0x010fea000383ffff */
[----:B------:R-:W-:Y:S05]  /*8920*/  BRA `(.L_x_183) ;  /* 0xffffffac00e07947 */ /* 0x000fea000383ffff */
.L_x_61:
[----:B------:R-:W-:-:S07]  /*8930*/  MOV R4, UR45 ;  /* 0x0000002d00047c02 */ /* 0x000fce0008000f00 */
.L_x_184:
[----:B-1----:R1:W2:Y:S02]  /*8940*/  SYNCS.PHASECHK.TRANS64.TRYWAIT P1, [R4+URZ+0x1e8], R7 ;  /* 0x0001e807040075a7 */ /* 0x0022a400080211ff */
[----:B--2---:R-:W-:Y:S05]  /*8950*/  @!P1 NANOSLEEP.SYNCS 0x989680 ;  /* 0x009896800000995d */ /* 0x004fea0003900000 */
[----:B------:R-:W2:Y:S02]  /*8960*/  @!P1 SYNCS.PHASECHK.TRANS64 P1, [R4+URZ+0x1e8], R7 ;  /* 0x0001e807040095a7 */ /* 0x000ea400080210ff */
[----:B--2---:R-:W-:Y:S05]  /*8970*/  @!P1 BRA `(.L_x_184) ;  /* 0xfffffffc00f09947 */ /* 0x004fea000383ffff */
[----:B------:R-:W-:Y:S05]  /*8980*/  BRA `(.L_x_185) ;  /* 0xffffffb000487947 */ /* 0x000fea000383ffff */
.L_x_62:
[----:B-1----:R-:W-:-:S07]  /*8990*/  MOV R4, UR45 ;  /* 0x0000002d00047c02 */ /* 0x002fce0008000f00 */
.L_x_186:
[----:B-1----:R1:W2:Y:S02]  /*89a0*/  SYNCS.PHASECHK.TRANS64.TRYWAIT P1, [R4+URZ+0x1e0], R5 ;  /* 0x0001e005040075a7 */ /* 0x0022a400080211ff */
[----:B--2---:R-:W-:Y:S05]  /*89b0*/  @!P1 NANOSLEEP.SYNCS 0x989680 ;  /* 0x009896800000995d */ /* 0x004fea0003900000 */
[----:B------:R-:W2:Y:S02]  /*89c0*/  @!P1 SYNCS.PHASECHK.TRANS64 P1, [R4+URZ+0x1e0], R5 ;  /* 0x0001e005040095a7 */ /* 0x000ea400080210ff */
[----:B--2---:R-:W-:Y:S05]  /*89d0*/  @!P1 BRA `(.L_x_186) ;  /* 0xfffffffc00f09947 */ /* 0x004fea000383ffff */
[----:B------:R-:W-:Y:S05]  /*89e0*/  BRA `(.L_x_187) ;  /* 0xffffffb000507947 */ /* 0x000fea000383ffff */
.L_x_70:
[----:B------:R-:W-:-:S07]  /*89f0*/  MOV R0, UR6 ;  /* 0x0000000600007c02 */ /* 0x000fce0008000f00 */
.L_x_188:
[----:B-1----:R1:W2:Y:S02]  /*8a00*/  SYNCS.PHASECHK.TRANS64.TRYWAIT P0, [R0+URZ+0x1e0], R5 ;  /* 0x0001e005000075a7 */ /* 0x0022a400080011ff */
[----:B--2---:R-:W-:Y:S05]  /*8a10*/  @!P0 NANOSLEEP.SYNCS 0x989680 ;  /* 0x009896800000895d */ /* 0x004fea0003900000 */
[----:B------:R-:W2:Y:S02]  /*8a20*/  @!P0 SYNCS.PHASECHK.TRANS64 P0, [R0+URZ+0x1e0], R5 ;  /* 0x0001e005000085a7 */ /* 0x000ea400080010ff */
[----:B--2---:R-:W-:Y:S05]  /*8a30*/  @!P0 BRA `(.L_x_188) ;  /* 0xfffffffc00f08947 */ /* 0x004fea000383ffff */
[----:B------:R-:W-:Y:S05]  /*8a40*/  BRA `(.L_x_189) ;  /* 0xffffffb400c07947 */ /* 0x000fea000383ffff */
.L_x_71:
[----:B------:R-:W-:-:S07]  /*8a50*/  MOV R5, UR8 ;  /* 0x0000000800057c02 */ /* 0x000fce0008000f00 */
.L_x_190:
[----:B-1----:R1:W2:Y:S02]  /*8a60*/  SYNCS.PHASECHK.TRANS64.TRYWAIT P0, [R5+URZ+0x200], R0 ;  /* 0x00020000050075a7 */ /* 0x0022a400080011ff */
[----:B--2---:R-:W-:Y:S05]  /*8a70*/  @!P0 NANOSLEEP.SYNCS 0x989680 ;  /* 0x009896800000895d */ /* 0x004fea0003900000 */
[----:B------:R-:W2:Y:S02]  /*8a80*/  @!P0 SYNCS.PHASECHK.TRANS64 P0, [R5+URZ+0x200], R0 ;  /* 0x00020000050085a7 */ /* 0x000ea400080010ff */
[----:B--2---:R-:W-:Y:S05]  /*8a90*/  @!P0 BRA `(.L_x_190) ;  /* 0xfffffffc00f08947 */ /* 0x004fea000383ffff */
[----:B------:R-:W-:Y:S05]  /*8aa0*/  BRA `(.L_x_191) ;  /* 0xffffffb400dc7947 */ /* 0x000fea000383ffff */
.L_x_74:
[----:B-1----:R-:W-:Y:S07]  /*8ab0*/  MOV R0, UR7 ;  /* 0x0000000700007c02 */ /* 0x002fee0008000f00 */
.L_x_192:
[----:B-1----:R1:W2:Y:S02]  /*8ac0*/  SYNCS.PHASECHK.TRANS64.TRYWAIT P0, [R0+URZ], R5 ;  /* 0x00000005000075a7 */ /* 0x0022a400080011ff */
[----:B--2---:R-:W-:Y:S05]  /*8ad0*/  @!P0 NANOSLEEP.SYNCS 0x989680 ;  /* 0x009896800000895d */ /* 0x004fea0003900000 */
[----:B------:R-:W2:Y:S02]  /*8ae0*/  @!P0 SYNCS.PHASECHK.TRANS64 P0, [R0+URZ], R5 ;  /* 0x00000005000085a7 */ /* 0x000ea400080010ff */
[----:B--2---:R-:W-:Y:S05]  /*8af0*/  @!P0 BRA `(.L_x_192) ;  /* 0xfffffffc00f08947 */ /* 0x004fea000383ffff */
[----:B------:R-:W-:Y:S05]  /*8b00*/  BRA `(.L_x_73) ;  /* 0xffffffb800007947 */ /* 0x000fea000383ffff */
.L_x_77:
[----:B------:R-:W-:-:S07]  /*8b10*/  MOV R0, UR5 ;  /* 0x0000000500007c02 */ /* 0x000fce0008000f00 */
.L_x_193:
[----:B-1----:R1:W4:Y:S02]  /*8b20*/  SYNCS.PHASECHK.TRANS64.TRYWAIT P0, [R0+URZ], R3 ;  /* 0x00000003000075a7 */ /* 0x00232400080011ff */
[----:B----4-:R-:W-:Y:S05]  /*8b30*/  @!P0 NANOSLEEP.SYNCS 0x989680 ;  /* 0x009896800000895d */ /* 0x010fea0003900000 */
[----:B------:R-:W4:Y:S02]  /*8b40*/  @!P0 SYNCS.PHASECHK.TRANS64 P0, [R0+URZ], R3 ;  /* 0x00000003000085a7 */ /* 0x000f2400080010ff */
[----:B----4-:R-:W-:Y:S05]  /*8b50*/  @!P0 BRA `(.L_x_193) ;  /* 0xfffffffc00f08947 */ /* 0x010fea000383ffff */
[----:B------:R-:W-:Y:S05]  /*8b60*/  BRA `(.L_x_194) ;  /* 0xffffffb800c87947 */ /* 0x000fea000383ffff */
.L_x_78:
[----:B------:R-:W-:-:S07]  /*8b70*/  MOV R0, UR7 ;  /* 0x0000000700007c02 */ /* 0x000fce0008000f00 */
.L_x_195:
[----:B-1----:R1:W4:Y:S02]  /*8b80*/  SYNCS.PHASECHK.TRANS64.TRYWAIT P0, [R0+URZ], R3 ;  /* 0x00000003000075a7 */ /* 0x00232400080011ff */
[----:B----4-:R-:W-:Y:S05]  /*8b90*/  @!P0 NANOSLEEP.SYNCS 0x989680 ;  /* 0x009896800000895d */ /* 0x010fea0003900000 */
[----:B------:R-:W4:Y:S02]  /*8ba0*/  @!P0 SYNCS.PHASECHK.TRANS64 P0, [R0+URZ], R3 ;  /* 0x00000003000085a7 */ /* 0x000f2400080010ff */
[----:B----4-:R-:W-:Y:S05]  /*8bb0*/  @!P0 BRA `(.L_x_195) ;  /* 0xfffffffc00f08947 */ /* 0x010fea000383ffff */
[----:B------:R-:W-:Y:S05]  /*8bc0*/  BRA `(.L_x_196) ;  /* 0xffffffb800d47947 */ /* 0x000fea000383ffff */
.L_x_83:
[----:B------:R-:W-:Y:S07]  /*8bd0*/  MOV R0, UR7 ;  /* 0x0000000700007c02 */ /* 0x000fee0008000f00 */
.L_x_197:
[----:B--2---:R2:W3:Y:S02]  /*8be0*/  SYNCS.PHASECHK.TRANS64.TRYWAIT P0, [R0+URZ+0x1e0], R3 ;  /* 0x0001e003000075a7 */ /* 0x0044e400080011ff */
[----:B---3--:R-:W-:Y:S05]  /*8bf0*/  @!P0 NANOSLEEP.SYNCS 0x989680 ;  /* 0x009896800000895d */ /* 0x008fea0003900000 */
[----:B------:R-:W3:Y:S02]  /*8c00*/  @!P0 SYNCS.PHASECHK.TRANS64 P0, [R0+URZ+0x1e0], R3 ;  /* 0x0001e003000085a7 */ /* 0x000ee400080010ff */
[----:B---3--:R-:W-:Y:S05]  /*8c10*/  @!P0 BRA `(.L_x_197) ;  /* 0xfffffffc00f08947 */ /* 0x008fea000383ffff */
[----:B------:R-:W-:Y:S05]  /*8c20*/  BRA `(.L_x_198) ;  /* 0xffffffbc00e47947 */ /* 0x000fea000383ffff */
.L_x_86:
[----:B------:R-:W-:Y:S07]  /*8c30*/  MOV R0, UR7 ;  /* 0x0000000700007c02 */ /* 0x000fee0008000f00 */
.L_x_199:
[----:B--2---:R2:W3:Y:S02]  /*8c40*/  SYNCS.PHASECHK.TRANS64.TRYWAIT P0, [R0+URZ+0x1d8], R3 ;  /* 0x0001d803000075a7 */ /* 0x0044e400080011ff */
[----:B---3--:R-:W-:Y:S05]  /*8c50*/  @!P0 NANOSLEEP.SYNCS 0x989680 ;  /* 0x009896800000895d */ /* 0x008fea0003900000 */
[----:B------:R-:W3:Y:S02]  /*8c60*/  @!P0 SYNCS.PHASECHK.TRANS64 P0, [R0+URZ+0x1d8], R3 ;  /* 0x0001d803000085a7 */ /* 0x000ee400080010ff */
[----:B---3--:R-:W-:Y:S05]  /*8c70*/  @!P0 BRA `(.L_x_199) ;  /* 0xfffffffc00f08947 */ /* 0x008fea000383ffff */
[----:B------:R-:W-:Y:S05]  /*8c80*/  BRA `(.L_x_85) ;  /* 0xffffffc000bc7947 */ /* 0x000fea000383ffff */
.L_x_89:
[----:B------:R-:W-:Y:S07]  /*8c90*/  MOV R3, UR17 ;  /* 0x0000001100037c02 */ /* 0x000fee0008000f00 */
.L_x_200:
[----:B-1----:R1:W2:Y:S02]  /*8ca0*/  SYNCS.PHASECHK.TRANS64.TRYWAIT P0, [R3+URZ+0x1b8], R0 ;  /* 0x0001b800030075a7 */ /* 0x0022a400080011ff */
[----:B--2---:R-:W-:Y:S05]  /*8cb0*/  @!P0 NANOSLEEP.SYNCS 0x989680 ;  /* 0x009896800000895d */ /* 0x004fea0003900000 */
[----:B------:R-:W2:Y:S02]  /*8cc0*/  @!P0 SYNCS.PHASECHK.TRANS64 P0, [R3+URZ+0x1b8], R0 ;  /* 0x0001b800030085a7 */ /* 0x000ea400080010ff */
[----:B--2---:R-:W-:Y:S05]  /*8cd0*/  @!P0 BRA `(.L_x_200) ;  /* 0xfffffffc00f08947 */ /* 0x004fea000383ffff */
[----:B------:R-:W-:Y:S05]  /*8ce0*/  BRA `(.L_x_201) ;  /* 0xffffffc400787947 */ /* 0x000fea000383ffff */
.L_x_90:
[----:B------:R-:W-:Y:S07]  /*8cf0*/  MOV R3, UR14 ;  /* 0x0000000e00037c02 */ /* 0x000fee0008000f00 */
.L_x_202:
[----:B-1----:R1:W2:Y:S02]  /*8d00*/  SYNCS.PHASECHK.TRANS64.TRYWAIT P0, [R3+URZ+0x1b8], R12 ;  /* 0x0001b80c030075a7 */ /* 0x0022a400080011ff */
[----:B--2---:R-:W-:Y:S05]  /*8d10*/  @!P0 NANOSLEEP.SYNCS 0x989680 ;  /* 0x009896800000895d */ /* 0x004fea0003900000 */
[----:B------:R-:W2:Y:S02]  /*8d20*/  @!P0 SYNCS.PHASECHK.TRANS64 P0, [R3+URZ+0x1b8], R12 ;  /* 0x0001b80c030085a7 */ /* 0x000ea400080010ff */
[----:B--2---:R-:W-:Y:S05]  /*8d30*/  @!P0 BRA `(.L_x_202) ;  /* 0xfffffffc00f08947 */ /* 0x004fea000383ffff */
[----:B------:R-:W-:Y:S05]  /*8d40*/  BRA `(.L_x_203) ;  /* 0xffffffc800107947 */ /* 0x000fea000383ffff */
.L_x_92:
[----:B------:R-:W-:-:S07]  /*8d50*/  MOV R0, UR4 ;  /* 0x0000000400007c02 */ /* 0x000fce0008000f00 */
.L_x_204:
[----:B-1----:R1:W3:Y:S02]  /*8d60*/  SYNCS.PHASECHK.TRANS64.TRYWAIT P0, [R0+URZ], R3 ;  /* 0x00000003000075a7 */ /* 0x0022e400080011ff */
[----:B---3--:R-:W-:Y:S05]  /*8d70*/  @!P0 NANOSLEEP.SYNCS 0x989680 ;  /* 0x009896800000895d */ /* 0x008fea0003900000 */
[----:B------:R-:W3:Y:S02]  /*8d80*/  @!P0 SYNCS.PHASECHK.TRANS64 P0, [R0+URZ], R3 ;  /* 0x00000003000085a7 */ /* 0x000ee400080010ff */
[----:B---3--:R-:W-:Y:S05]  /*8d90*/  @!P0 BRA `(.L_x_204) ;  /* 0xfffffffc00f08947 */ /* 0x008fea000383ffff */
[----:B------:R-:W-:Y:S05]  /*8da0*/  BRA `(.L_x_205) ;  /* 0xffffffc800887947 */ /* 0x000fea000383ffff */
.L_x_93:
[----:B-1----:R1:W3:Y:S02]  /*8db0*/  SYNCS.PHASECHK.TRANS64.TRYWAIT P0, [R2+URZ], R3 ;  /* 0x00000003020075a7 */ /* 0x0022e400080011ff */
[----:B---3--:R-:W-:Y:S05]  /*8dc0*/  @!P0 NANOSLEEP.SYNCS 0x989680 ;  /* 0x009896800000895d */ /* 0x008fea0003900000 */
[----:B------:R-:W3:Y:S02]  /*8dd0*/  @!P0 SYNCS.PHASECHK.TRANS64 P0, [R2+URZ], R3 ;  /* 0x00000003020085a7 */ /* 0x000ee400080010ff */
[----:B---3--:R-:W-:Y:S05]  /*8de0*/  @!P0 BRA `(.L_x_93) ;  /* 0xfffffffc00f08947 */ /* 0x008fea000383ffff */
[----:B------:R-:W-:Y:S05]  /*8df0*/  BRA `(.L_x_206) ;  /* 0xffffffc800b47947 */ /* 0x000fea000383ffff */
.L_x_95:
[----:B------:R-:W-:Y:S07]  /*8e00*/  MOV R0, UR52 ;  /* 0x0000003400007c02 */ /* 0x000fee0008000f00 */
.L_x_207:
[----:B-1----:R1:W2:Y:S02]  /*8e10*/  SYNCS.PHASECHK.TRANS64.TRYWAIT P0, [R0+URZ+0x1e0], R3 ;  /* 0x0001e003000075a7 */ /* 0x0022a400080011ff */
[----:B--2---:R-:W-:Y:S05]  /*8e20*/  @!P0 NANOSLEEP.SYNCS 0x989680 ;  /* 0x009896800000895d */ /* 0x004fea0003900000 */
[----:B------:R-:W2:Y:S02]  /*8e30*/  @!P0 SYNCS.PHASECHK.TRANS64 P0, [R0+URZ+0x1e0], R3 ;  /* 0x0001e003000085a7 */ /* 0x000ea400080010ff */
[----:B--2---:R-:W-:Y:S05]  /*8e40*/  @!P0 BRA `(.L_x_207) ;  /* 0xfffffffc00f08947 */ /* 0x004fea000383ffff */
[----:B------:R-:W-:Y:S05]  /*8e50*/  BRA `(.L_x_208) ;  /* 0xffffffcc00947947 */ /* 0x000fea000383ffff */
.L_x_105:
[----:B-1----:R1:W2:Y:S02]  /*8e60*/  SYNCS.PHASECHK.TRANS64.TRYWAIT P1, [R0+URZ+0x1a0], R5 ;  /* 0x0001a005000075a7 */ /* 0x0022a400080211ff */
[----:B--2---:R-:W-:Y:S05]  /*8e70*/  @!P1 NANOSLEEP.SYNCS 0x989680 ;  /* 0x009896800000995d */ /* 0x004fea0003900000 */
[----:B------:R-:W2:Y:S02]  /*8e80*/  @!P1 SYNCS.PHASECHK.TRANS64 P1, [R0+URZ+0x1a0], R5 ;  /* 0x0001a005000095a7 */ /* 0x000ea400080210ff */
[----:B--2---:R-:W-:Y:S05]  /*8e90*/  @!P1 BRA `(.L_x_105) ;  /* 0xfffffffc00f09947 */ /* 0x004fea000383ffff */
[----:B------:R-:W-:Y:S05]  /*8ea0*/  BRA `(.L_x_104) ;  /* 0xffffffd8008c7947 */ /* 0x000fea000383ffff */
.L_x_107:
[----:B-1----:R1:W4:Y:S02]  /*8eb0*/  SYNCS.PHASECHK.TRANS64.TRYWAIT P0, [R84+URZ+0x1f0], R3 ;  /* 0x0001f003540075a7 */ /* 0x00232400080011ff */
[----:B----4-:R-:W-:Y:S05]  /*8ec0*/  @!P0 NANOSLEEP.SYNCS 0x989680 ;  /* 0x009896800000895d */ /* 0x010fea0003900000 */
[----:B------:R-:W4:Y:S02]  /*8ed0*/  @!P0 SYNCS.PHASECHK.TRANS64 P0, [R84+URZ+0x1f0], R3 ;  /* 0x0001f003540085a7 */ /* 0x000f2400080010ff */
[----:B----4-:R-:W-:Y:S05]  /*8ee0*/  @!P0 BRA `(.L_x_107) ;  /* 0xfffffffc00f08947 */ /* 0x010fea000383ffff */
[----:B------:R-:W-:Y:S05]  /*8ef0*/  BRA `(.L_x_106) ;  /* 0xffffffd800e07947 */ /* 0x000fea000383ffff */
.L_x_118:
[----:B--2---:R2:W3:Y:S02]  /*8f00*/  SYNCS.PHASECHK.TRANS64.TRYWAIT P0, [R3+URZ+0x1a0], R4 ;  /* 0x0001a004030075a7 */ /* 0x0044e400080011ff */
[----:B---3--:R-:W-:Y:S05]  /*8f10*/  @!P0 NANOSLEEP.SYNCS 0x989680 ;  /* 0x009896800000895d */ /* 0x008fea0003900000 */
[----:B------:R-:W3:Y:S02]  /*8f20*/  @!P0 SYNCS.PHASECHK.TRANS64 P0, [R3+URZ+0x1a0], R4 ;  /* 0x0001a004030085a7 */ /* 0x000ee400080010ff */
[----:B---3--:R-:W-:Y:S05]  /*8f30*/  @!P0 BRA `(.L_x_118) ;  /* 0xfffffffc00f08947 */ /* 0x008fea000383ffff */
[----:B------:R-:W-:Y:S05]  /*8f40*/  BRA `(.L_x_117) ;  /* 0xffffffe000fc7947 */ /* 0x000fea000383ffff */
        .weak           $__internal_0_$__cuda_sm10x_tcgen05_guardrail_trap_col_being_dealloced_not_returned_by_alloc
        .type           $__internal_0_$__cuda_sm10x_tcgen05_guardrail_trap_col_being_dealloced_not_returned_by_alloc,@function
        .size           $__internal_0_$__cuda_sm10x_tcgen05_guardrail_trap_col_being_dealloced_not_returned_by_alloc,($__internal_1_$__cuda_sm10x_tcgen05_guardrail_trap_phase_invalid_during_alloc - $__internal_0_$__cuda_sm10x_tcgen05_guardrail_trap_col_being_dealloced_not_returned_by_alloc)
$__internal_0_$__cuda_sm10x_tcgen05_guardrail_trap_col_being_dealloced_not_returned_by_alloc:
[----:B------:R-:W-:Y:S05]  /*8f50*/  BPT.TRAP 0x1 ;  /* 0x000000040000795c */ /* 0x000fea0000300000 */
[----:B------:R-:W-:-:S04]  /*8f60*/  MOV R3, 0x0 ;  /* 0x0000000000037802 */ /* 0x000fc80000000f00 */
[----:B------:R-:W-:Y:S05]  /*8f70*/  RET.REL.NODEC R2 `(_ZN7cutlass13device_kernelINS_4conv6kernel13ConvUniversalINS1_16ConvProblemShapeILNS1_8OperatorE1ELi2EEENS1_10collective14CollectiveConvINS1_47MainloopSm100TmaUmmaWarpSpecializedImplicitGemmILS5_1ELi26ELi2ELi1ELi2EN4cute5tupleIJNSA_1CILi1EEESD_SD_EEEEENSB_IJNSC_ILi64EEESG_NSB_IJNSC_ILi32EEEEEEEEENS_6half_tESK_NSA_8TiledMMAINSA_8MMA_AtomIJNSA_20SM100_MMA_F16BF16_SSISK_SK_fLi64ELi64ELNSA_4UMMA5MajorE0ELSP_1ELNSO_7ScaleInE0ELSQ_0EEEEEENSA_6LayoutISE_NSB_IJNSC_ILi0EEESU_SU_EEEEENSB_IJNSA_10UnderscoreESX_SX_EEEEENS7_6detail27Sm100ImplicitGemmTileTraitsINSA_20SM90_TMA_LOAD_IM2COLENSA_14ComposedLayoutINSA_7SwizzleILi2ELi4ELi3EEENSA_18smem_ptr_flag_bitsILi16EEENST_INSB_IJNSC_ILi8EEESH_EEENSB_IJSH_SD_EEEEEEEvEENS11_INSA_13SM90_TMA_LOADENS13_INS14_ILi3ELi4ELi3EEES17_NST_INSB_IJSG_S18_EEENSB_IJSD_SG_EEEEEEEvEEEENS_8epilogue10collective18CollectiveEpilogueINS1M_23Sm100TmaWarpSpecializedILi3ELi2ELi16ELb1ELb0EEEJSJ_NSB_IJNST_ISG_SD_EENST_ISH_SD_EEEEESK_NSB_IJNSB_IJlllEEESD_SU_EEESK_S1V_NS1M_6fusion15FusionCallbacksIS1Q_NS1W_17LinearCombinationISK_fSK_fLNS_15FloatRoundStyleE2EEESJ_S1T_JEEENSA_5SM1004TMEM4LOAD26SM100_TMEM_LOAD_16dp256b4xES12_S1C_NSA_17SM75_U32x4_LDSM_NENSA_21SM90_TMA_STORE_IM2COLES1C_NSA_17SM90_U32x4_STSM_NENSA_39AutoVectorizingCopyWithAssumedAlignmentILi128EEEEEEvvEEEEvNT_6ParamsE) ;  /* 0xffffff7002207950 */ /* 0x000fea0003c3ffff */
        .weak           $__internal_1_$__cuda_sm10x_tcgen05_guardrail_trap_phase_invalid_during_alloc
        .type           $__internal_1_$__cuda_sm10x_tcgen05_guardrail_trap_phase_invalid_during_alloc,@function
        .size           $__internal_1_$__cuda_sm10x_tcgen05_guardrail_trap_phase_invalid_during_alloc,($__internal_2_$__cuda_sm10x_tcgen05_guardrail_trap_unallocated_columns_being_dealloced - $__internal_1_$__cuda_sm10x_tcgen05_guardrail_trap_phase_invalid_during_alloc)
$__internal_1_$__cuda_sm10x_tcgen05_guardrail_trap_phase_invalid_during_alloc:
[----:B------:R-:W-:Y:S05]  /*8f80*/  BPT.TRAP 0x1 ;  /* 0x000000040000795c */ /* 0x000fea0000300000 */
[----:B------:R-:W-:-:S04]  /*8f90*/  HFMA2 R3, -RZ, RZ, 0, 0 ;  /* 0x00000000ff037431 */ /* 0x000fc800000001ff */
[----:B------:R-:W-:Y:S05]  /*8fa0*/  RET.REL.NODEC R2 `(_ZN7cutlass13device_kernelINS_4conv6kernel13ConvUniversalINS1_16ConvProblemShapeILNS1_8OperatorE1ELi2EEENS1_10collective14CollectiveConvINS1_47MainloopSm100TmaUmmaWarpSpecializedImplicitGemmILS5_1ELi26ELi2ELi1ELi2EN4cute5tupleIJNSA_1CILi1EEESD_SD_EEEEENSB_IJNSC_ILi64EEESG_NSB_IJNSC_ILi32EEEEEEEEENS_6half_tESK_NSA_8TiledMMAINSA_8MMA_AtomIJNSA_20SM100_MMA_F16BF16_SSISK_SK_fLi64ELi64ELNSA_4UMMA5MajorE0ELSP_1ELNSO_7ScaleInE0ELSQ_0EEEEEENSA_6LayoutISE_NSB_IJNSC_ILi0EEESU_SU_EEEEENSB_IJNSA_10UnderscoreESX_SX_EEEEENS7_6detail27Sm100ImplicitGemmTileTraitsINSA_20SM90_TMA_LOAD_IM2COLENSA_14ComposedLayoutINSA_7SwizzleILi2ELi4ELi3EEENSA_18smem_ptr_flag_bitsILi16EEENST_INSB_IJNSC_ILi8EEESH_EEENSB_IJSH_SD_EEEEEEEvEENS11_INSA_13SM90_TMA_LOADENS13_INS14_ILi3ELi4ELi3EEES17_NST_INSB_IJSG_S18_EEENSB_IJSD_SG_EEEEEEEvEEEENS_8epilogue10collective18CollectiveEpilogueINS1M_23Sm100TmaWarpSpecializedILi3ELi2ELi16ELb1ELb0EEEJSJ_NSB_IJNST_ISG_SD_EENST_ISH_SD_EEEEESK_NSB_IJNSB_IJlllEEESD_SU_EEESK_S1V_NS1M_6fusion15FusionCallbacksIS1Q_NS1W_17LinearCombinationISK_fSK_fLNS_15FloatRoundStyleE2EEESJ_S1T_JEEENSA_5SM1004TMEM4LOAD26SM100_TMEM_LOAD_16dp256b4xES12_S1C_NSA_17SM75_U32x4_LDSM_NENSA_21SM90_TMA_STORE_IM2COLES1C_NSA_17SM90_U32x4_STSM_NENSA_39AutoVectorizingCopyWithAssumedAlignmentILi128EEEEEEvvEEEEvNT_6ParamsE) ;  /* 0xffffff7002147950 */ /* 0x000fea0003c3ffff */
        .weak           $__internal_2_$__cuda_sm10x_tcgen05_guardrail_trap_unallocated_columns_being_dealloced
        .type           $__internal_2_$__cuda_sm10x_tcgen05_guardrail_trap_unallocated_columns_being_dealloced,@function
        .size           $__internal_2_$__cuda_sm10x_tcgen05_guardrail_trap_unallocated_columns_being_dealloced,(.L_x_210 - $__internal_2_$__cuda_sm10x_tcgen05_guardrail_trap_unallocated_columns_being_dealloced)
$__internal_2_$__cuda_sm10x_tcgen05_guardrail_trap_unallocated_columns_being_dealloced:
[----:B------:R-:W-:Y:S05]  /*8fb0*/  BPT.TRAP 0x1 ;  /* 0x000000040000795c */ /* 0x000fea0000300000 */
[----:B------:R-:W-:-:S04]  /*8fc0*/  MOV R3, 0x0 ;  /* 0x0000000000037802 */ /* 0x000fc80000000f00 */
[----:B------:R-:W-:Y:S05]  /*8fd0*/  RET.REL.NODEC R2 `(_ZN7cutlass13device_kernelINS_4conv6kernel13ConvUniversalINS1_16ConvProblemShapeILNS1_8OperatorE1ELi2EEENS1_10collective14CollectiveConvINS1_47MainloopSm100TmaUmmaWarpSpecializedImplicitGemmILS5_1ELi26ELi2ELi1ELi2EN4cute5tupleIJNSA_1CILi1EEESD_SD_EEEEENSB_IJNSC_ILi64EEESG_NSB_IJNSC_ILi32EEEEEEEEENS_6half_tESK_NSA_8TiledMMAINSA_8MMA_AtomIJNSA_20SM100_MMA_F16BF16_SSISK_SK_fLi64ELi64ELNSA_4UMMA5MajorE0ELSP_1ELNSO_7ScaleInE0ELSQ_0EEEEEENSA_6LayoutISE_NSB_IJNSC_ILi0EEESU_SU_EEEEENSB_IJNSA_10UnderscoreESX_SX_EEEEENS7_6detail27Sm100ImplicitGemmTileTraitsINSA_20SM90_TMA_LOAD_IM2COLENSA_14ComposedLayoutINSA_7SwizzleILi2ELi4ELi3EEENSA_18smem_ptr_flag_bitsILi16EEENST_INSB_IJNSC_ILi8EEESH_EEENSB_IJSH_SD_EEEEEEEvEENS11_INSA_13SM90_TMA_LOADENS13_INS14_ILi3ELi4ELi3EEES17_NST_INSB_IJSG_S18_EEENSB_IJSD_SG_EEEEEEEvEEEENS_8epilogue10collective18CollectiveEpilogueINS1M_23Sm100TmaWarpSpecializedILi3ELi2ELi16ELb1ELb0EEEJSJ_NSB_IJNST_ISG_SD_EENST_ISH_SD_EEEEESK_NSB_IJNSB_IJlllEEESD_SU_EEESK_S1V_NS1M_6fusion15FusionCallbacksIS1Q_NS1W_17LinearCombinationISK_fSK_fLNS_15FloatRoundStyleE2EEESJ_S1T_JEEENSA_5SM1004TMEM4LOAD26SM100_TMEM_LOAD_16dp256b4xES12_S1C_NSA_17SM75_U32x4_LDSM_NENSA_21SM90_TMA_STORE_IM2COLES1C_NSA_17SM90_U32x4_STSM_NENSA_39AutoVectorizingCopyWithAssumedAlignmentILi128EEEEEEvvEEEEvNT_6ParamsE) ;  /* 0xffffff7002087950 */ /* 0x000fea0003c3ffff */
.L_x_209:
[----:B------:R-:W-:-:S00]  /*8fe0*/  BRA `(.L_x_209) ;  /* 0xfffffffc00fc7947 */ /* 0x000fc0000383ffff */
[----:B------:R-:W-:-:S00]  /*8ff0*/  NOP ;  /* 0x0000000000007918 */ /* 0x000fc00000000000 */
        /* <DEDUP_REMOVED lines=8> */
.L_x_210:


//--------------------- .nv.global.init           --------------------------
	.section	.nv.global.init,"aw",@progbits
.nv.global.init:
	.type		$str$29,@object
	.size		$str$29,($str$30 - $str$29)
$str$29:
        /*0000*/ 	.byte	0x28, 0x61, 0x64, 0x64, 0x72, 0x65, 0x73, 0x73, 0x20, 0x26, 0x20, 0x6d, 0x61, 0x73, 0x6b, 0x29
        /*0010*/ 	.byte	0x20, 0x3d, 0x3d, 0x20, 0x30, 0x00
	.type		$str$30,@object
	.size		$str$30,($str$28 - $str$30)
$str$30:
        /*0016*/ 	.byte	0x2f, 0x74, 0x6d, 0x70, 0x2f, 0x63, 0x75, 0x74, 0x6c, 0x61, 0x73, 0x73, 0x5f, 0x73, 0x77, 0x65
        /*0026*/ 	.byte	0x65, 0x70, 0x5f, 0x73, 0x72, 0x63, 0x2f, 0x69, 0x6e, 0x63, 0x6c, 0x75, 0x64, 0x65, 0x2f, 0x63
        /*0036*/ 	.byte	0x75, 0x74, 0x65, 0x2f, 0x70, 0x6f, 0x69, 0x6e, 0x74, 0x65, 0x72, 0x5f, 0x66, 0x6c, 0x61, 0x67
        /*0046*/ 	.byte	0x67, 0x65, 0x64, 0x2e, 0x68, 0x70, 0x70, 0x00
	.type		$str$28,@object
	.size		$str$28,($str$27 - $str$28)
$str$28:
        /*004e*/ 	.byte	0x2f, 0x74, 0x6d, 0x70, 0x2f, 0x63, 0x75, 0x74, 0x6c, 0x61, 0x73, 0x73, 0x5f, 0x73, 0x77, 0x65
        /*005e*/ 	.byte	0x65, 0x70, 0x5f, 0x73, 0x72, 0x63, 0x2f, 0x69, 0x6e, 0x63, 0x6c, 0x75, 0x64, 0x65, 0x2f, 0x63
        /*006e*/ 	.byte	0x75, 0x74, 0x65, 0x2f, 0x61, 0x74, 0x6f, 0x6d, 0x2f, 0x63, 0x6f, 0x70, 0x79, 0x5f, 0x74, 0x72
        /*007e*/ 	.byte	0x61, 0x69, 0x74, 0x73, 0x5f, 0x73, 0x6d, 0x31, 0x30, 0x30, 0x2e, 0x68, 0x70, 0x70, 0x00
	.type		$str$27,@object
	.size		$str$27,(__unnamed_1 - $str$27)
$str$27:
        /*008d*/ 	.byte	0x28, 0x28, 0x75, 0x69, 0x6e, 0x74, 0x33, 0x32, 0x5f, 0x74, 0x28, 0x74, 0x68, 0x72, 0x65, 0x61
        /*009d*/ 	.byte	0x64, 0x49, 0x64, 0x78, 0x2e, 0x78, 0x29, 0x20, 0x2f, 0x20, 0x33, 0x32, 0x29, 0x20, 0x25, 0x20
        /*00ad*/ 	.byte	0x34, 0x29, 0x20, 0x3d, 0x3d, 0x20, 0x28, 0x28, 0x28, 0x74, 0x6d, 0x65, 0x6d, 0x5f, 0x61, 0x64
        /*00bd*/ 	.byte	0x64, 0x72, 0x20, 0x3e, 0x3e, 0x20, 0x31, 0x36, 0x29, 0x20, 0x2f, 0x20, 0x33, 0x32, 0x29, 0x20
        /*00cd*/ 	.byte	0x25, 0x20, 0x34, 0x29, 0x00
	.type		__unnamed_1,@object
	.size		__unnamed_1,(__unnamed_2 - __unnamed_1)
__unnamed_1:
        /*00d2*/ 	.byte	0x61, 0x75, 0x74, 0x6f, 0x20, 0x63, 0x75, 0x74, 0x65, 0x3a, 0x3a, 0x61, 0x73, 0x5f, 0x70, 0x6f
        /* <DEDUP_REMOVED lines=24> */
        /*0262*/ 	.byte	0x3e, 0x3e, 0x3e, 0x5d, 0x00
	.type		__unnamed_2,@object
	.size		__unnamed_2,(.L_2 - __unnamed_2)
__unnamed_2:
        /* <DEDUP_REMOVED lines=46> */
.L_2:


//--------------------- .nv.shared._ZN7cutlass13device_kernelINS_4conv6kernel13ConvUniversalINS1_16ConvProblemShapeILNS1_8OperatorE1ELi2EEENS1_10collective14CollectiveConvINS1_47MainloopSm100TmaUmmaWarpSpecializedImplicitGemmILS5_1ELi26ELi2ELi1ELi2EN4cute5tupleIJNSA_1CILi1EEESD_SD_EEEEENSB_IJNSC_ILi64EEESG_NSB_IJNSC_ILi32EEEEEEEEENS_6half_tESK_NSA_8TiledMMAINSA_8MMA_AtomIJNSA_20SM100_MMA_F16BF16_SSISK_SK_fLi64ELi64ELNSA_4UMMA5MajorE0ELSP_1ELNSO_7ScaleInE0ELSQ_0EEEEEENSA_6LayoutISE_NSB_IJNSC_ILi0EEESU_SU_EEEEENSB_IJNSA_10UnderscoreESX_SX_EEEEENS7_6detail27Sm100ImplicitGemmTileTraitsINSA_20SM90_TMA_LOAD_IM2COLENSA_14ComposedLayoutINSA_7SwizzleILi2ELi4ELi3EEENSA_18smem_ptr_flag_bitsILi16EEENST_INSB_IJNSC_ILi8EEESH_EEENSB_IJSH_SD_EEEEEEEvEENS11_INSA_13SM90_TMA_LOADENS13_INS14_ILi3ELi4ELi3EEES17_NST_INSB_IJSG_S18_EEENSB_IJSD_SG_EEEEEEEvEEEENS_8epilogue10collective18CollectiveEpilogueINS1M_23Sm100TmaWarpSpecializedILi3ELi2ELi16ELb1ELb0EEEJSJ_NSB_IJNST_ISG_SD_EENST_ISH_SD_EEEEESK_NSB_IJNSB_IJlllEEESD_SU_EEESK_S1V_NS1M_6fusion15FusionCallbacksIS1Q_NS1W_17LinearCombinationISK_fSK_fLNS_15FloatRoundStyleE2EEESJ_S1T_JEEENSA_5SM1004TMEM4LOAD26SM100_TMEM_LOAD_16dp256b4xES12_S1C_NSA_17SM75_U32x4_LDSM_NENSA_21SM90_TMA_STORE_IM2COLES1C_NSA_17SM90_U32x4_STSM_NENSA_39AutoVectorizingCopyWithAssumedAlignmentILi128EEEEEEvvEEEEvNT_6ParamsE --------------------------
	.section	.nv.shared._ZN7cutlass13device_kernelINS_4conv6kernel13ConvUniversalINS1_16ConvProblemShapeILNS1_8OperatorE1ELi2EEENS1_10collective14CollectiveConvINS1_47MainloopSm100TmaUmmaWarpSpecializedImplicitGemmILS5_1ELi26ELi2ELi1ELi2EN4cute5tupleIJNSA_1CILi1EEESD_SD_EEEEENSB_IJNSC_ILi64EEESG_NSB_IJNSC_ILi32EEEEEEEEENS_6half_tESK_NSA_8TiledMMAINSA_8MMA_AtomIJNSA_20SM100_MMA_F16BF16_SSISK_SK_fLi64ELi64ELNSA_4UMMA5MajorE0ELSP_1ELNSO_7ScaleInE0ELSQ_0EEEEEENSA_6LayoutISE_NSB_IJNSC_ILi0EEESU_SU_EEEEENSB_IJNSA_10UnderscoreESX_SX_EEEEENS7_6detail27Sm100ImplicitGemmTileTraitsINSA_20SM90_TMA_LOAD_IM2COLENSA_14ComposedLayoutINSA_7SwizzleILi2ELi4ELi3EEENSA_18smem_ptr_flag_bitsILi16EEENST_INSB_IJNSC_ILi8EEESH_EEENSB_IJSH_SD_EEEEEEEvEENS11_INSA_13SM90_TMA_LOADENS13_INS14_ILi3ELi4ELi3EEES17_NST_INSB_IJSG_S18_EEENSB_IJSD_SG_EEEEEEEvEEEENS_8epilogue10collective18CollectiveEpilogueINS1M_23Sm100TmaWarpSpecializedILi3ELi2ELi16ELb1ELb0EEEJSJ_NSB_IJNST_ISG_SD_EENST_ISH_SD_EEEEESK_NSB_IJNSB_IJlllEEESD_SU_EEESK_S1V_NS1M_6fusion15FusionCallbacksIS1Q_NS1W_17LinearCombinationISK_fSK_fLNS_15FloatRoundStyleE2EEESJ_S1T_JEEENSA_5SM1004TMEM4LOAD26SM100_TMEM_LOAD_16dp256b4xES12_S1C_NSA_17SM75_U32x4_LDSM_NENSA_21SM90_TMA_STORE_IM2COLES1C_NSA_17SM90_U32x4_STSM_NENSA_39AutoVectorizingCopyWithAssumedAlignmentILi128EEEEEEvvEEEEvNT_6ParamsE,"aw",@nobits
	.sectionflags	@""
	.align	16
	.zero		1024


//--------------------- .nv.shared.reserved.0     --------------------------
	.section	.nv.shared.reserved.0,"aw",@nobits
	.weak		__nv_reservedSMEM_offset_0_alias
	.size		__nv_reservedSMEM_offset_0_alias, 0, 64
	.other		__nv_reservedSMEM_offset_0_alias,@"STO_CUDA_RESERVED_SHARED STV_DEFAULT"
__nv_reservedSMEM_offset_0_alias:
	.zero		0
.nv.shared.reserved.0:
	.zero		64
	.weak		__nv_reservedSMEM_tcgen05_partition
	.type		__nv_reservedSMEM_tcgen05_partition,@object
	.size		__nv_reservedSMEM_tcgen05_partition,(.L_0 - __nv_reservedSMEM_tcgen05_partition)
__nv_reservedSMEM_tcgen05_partition:
	.zero		32
.L_0:


//--------------------- .nv.global                --------------------------
	.section	.nv.global,"aw",@nobits
.nv.global:
	.type		_ZN39_INTERNAL_fc251223_4_k_cu_5aab22e8_31454cute1_E,@object
	.size		_ZN39_INTERNAL_fc251223_4_k_cu_5aab22e8_31454cute1_E,(_ZN39_INTERNAL_fc251223_4_k_cu_5aab22e8_31454cuda3std3__45__cpo6cbeginE - _ZN39_INTERNAL_fc251223_4_k_cu_5aab22e8_31454cute1_E)
_ZN39_INTERNAL_fc251223_4_k_cu_5aab22e8_31454cute1_E:
	.zero		1
	.type		_ZN39_INTERNAL_fc251223_4_k_cu_5aab22e8_31454cuda3std3__45__cpo6cbeginE,@object
	.size		_ZN39_INTERNAL_fc251223_4_k_cu_5aab22e8_31454cuda3std3__45__cpo6cbeginE,(_ZN39_INTERNAL_fc251223_4_k_cu_5aab22e8_31454cuda3std3__48in_placeE - _ZN39_INTERNAL_fc251223_4_k_cu_5aab22e8_31454cuda3std3__45__cpo6cbeginE)
_ZN39_INTERNAL_fc251223_4_k_cu_5aab22e8_31454cuda3std3__45__cpo6cbeginE:
	.zero		1
	.type		_ZN39_INTERNAL_fc251223_4_k_cu_5aab22e8_31454cuda3std3__48in_placeE,@object
	.size		_ZN39_INTERNAL_fc251223_4_k_cu_5aab22e8_31454cuda3std3__48in_placeE,(_ZN39_INTERNAL_fc251223_4_k_cu_5aab22e8_31454cuda3std6ranges3__45__cpo9iter_moveE - _ZN39_INTERNAL_fc251223_4_k_cu_5aab22e8_31454cuda3std3__48in_placeE)
_ZN39_INTERNAL_fc251223_4_k_cu_5aab22e8_31454cuda3std3__48in_placeE:
	.zero		1
	.type		_ZN39_INTERNAL_fc251223_4_k_cu_5aab22e8_31454cuda3std6ranges3__45__cpo9iter_moveE,@object
	.size		_ZN39_INTERNAL_fc251223_4_k_cu_5aab22e8_31454cuda3std6ranges3__45__cpo9iter_moveE,(_ZN39_INTERNAL_fc251223_4_k_cu_5aab22e8_31454cuda3std3__45__cpo5beginE - _ZN39_INTERNAL_fc251223_4_k_cu_5aab22e8_31454cuda3std6ranges3__45__cpo9iter_moveE)
_ZN39_INTERNAL_fc251223_4_k_cu_5aab22e8_31454cuda3std6ranges3__45__cpo9iter_moveE:
	.zero		1
	.type		_ZN39_INTERNAL_fc251223_4_k_cu_5aab22e8_31454cuda3std3__45__cpo5beginE,@object
	.size		_ZN39_INTERNAL_fc251223_4_k_cu_5aab22e8_31454cuda3std3__45__cpo5beginE,(_ZN39_INTERNAL_fc251223_4_k_cu_5aab22e8_31454cuda3std3__441_GLOBAL__N__fc251223_4_k_cu_5aab22e8_31456ignoreE - _ZN39_INTERNAL_fc251223_4_k_cu_5aab22e8_31454cuda3std3__45__cpo5beginE)
_ZN39_INTERNAL_fc251223_4_k_cu_5aab22e8_31454cuda3std3__45__cpo5beginE:
	.zero		1
	.type		_ZN39_INTERNAL_fc251223_4_k_cu_5aab22e8_31454cuda3std3__441_GLOBAL__N__fc251223_4_k_cu_5aab22e8_31456ignoreE,@object
	.size		_ZN39_INTERNAL_fc251223_4_k_cu_5aab22e8_31454cuda3std3__441_GLOBAL__N__fc251223_4_k_cu_5aab22e8_31456ignoreE,(_ZN39_INTERNAL_fc251223_4_k_cu_5aab22e8_31454cute7productE - _ZN39_INTERNAL_fc251223_4_k_cu_5aab22e8_31454cuda3std3__441_GLOBAL__N__fc251223_4_k_cu_5aab22e8_31456ignoreE)
_ZN39_INTERNAL_fc251223_4_k_cu_5aab22e8_31454cuda3std3__441_GLOBAL__N__fc251223_4_k_cu_5aab22e8_31456ignoreE:
	.zero		1
	.type		_ZN39_INTERNAL_fc251223_4_k_cu_5aab22e8_31454cute7productE,@object
	.size		_ZN39_INTERNAL_fc251223_4_k_cu_5aab22e8_31454cute7productE,(_ZN39_INTERNAL_fc251223_4_k_cu_5aab22e8_31454cuda3std3__45__cpo3endE - _ZN39_INTERNAL_fc251223_4_k_cu_5aab22e8_31454cute7productE)
_ZN39_INTERNAL_fc251223_4_k_cu_5aab22e8_31454cute7productE:
	.zero		1
	.type		_ZN39_INTERNAL_fc251223_4_k_cu_5aab22e8_31454cuda3std3__45__cpo3endE,@object
	.size		_ZN39_INTERNAL_fc251223_4_k_cu_5aab22e8_31454cuda3std3__45__cpo3endE,(_ZN39_INTERNAL_fc251223_4_k_cu_5aab22e8_31454cuda3std3__419piecewise_constructE - _ZN39_INTERNAL_fc251223_4_k_cu_5aab22e8_31454cuda3std3__45__cpo3endE)
_ZN39_INTERNAL_fc251223_4_k_cu_5aab22e8_31454cuda3std3__45__cpo3endE:
	.zero		1
	.type		_ZN39_INTERNAL_fc251223_4_k_cu_5aab22e8_31454cuda3std3__419piecewise_constructE,@object
	.size		_ZN39_INTERNAL_fc251223_4_k_cu_5aab22e8_31454cuda3std3__419piecewise_constructE,(_ZN39_INTERNAL_fc251223_4_k_cu_5aab22e8_31454cuda3std3__45__cpo4cendE - _ZN39_INTERNAL_fc251223_4_k_cu_5aab22e8_31454cuda3std3__419piecewise_constructE)
_ZN39_INTERNAL_fc251223_4_k_cu_5aab22e8_31454cuda3std3__419piecewise_constructE:
	.zero		1
	.type		_ZN39_INTERNAL_fc251223_4_k_cu_5aab22e8_31454cuda3std3__45__cpo4cendE,@object
	.size		_ZN39_INTERNAL_fc251223_4_k_cu_5aab22e8_31454cuda3std3__45__cpo4cendE,(_ZN39_INTERNAL_fc251223_4_k_cu_5aab22e8_31454cuda3std6ranges3__45__cpo4swapE - _ZN39_INTERNAL_fc251223_4_k_cu_5aab22e8_31454cuda3std3__45__cpo4cendE)
_ZN39_INTERNAL_fc251223_4_k_cu_5aab22e8_31454cuda3std3__45__cpo4cendE:
	.zero		1
	.type		_ZN39_INTERNAL_fc251223_4_k_cu_5aab22e8_31454cuda3std6ranges3__45__cpo4swapE,@object
	.size		_ZN39_INTERNAL_fc251223_4_k_cu_5aab22e8_31454cuda3std6ranges3__45__cpo4swapE,(.L_10 - _ZN39_INTERNAL_fc251223_4_k_cu_5aab22e8_31454cuda3std6ranges3__45__cpo4swapE)
_ZN39_INTERNAL_fc251223_4_k_cu_5aab22e8_31454cuda3std6ranges3__45__cpo4swapE:
	.zero		1
.L_10:


//--------------------- .nv.constant0._ZN7cutlass13device_kernelINS_4conv6kernel13ConvUniversalINS1_16ConvProblemShapeILNS1_8OperatorE1ELi2EEENS1_10collective14CollectiveConvINS1_47MainloopSm100TmaUmmaWarpSpecializedImplicitGemmILS5_1ELi26ELi2ELi1ELi2EN4cute5tupleIJNSA_1CILi1EEESD_SD_EEEEENSB_IJNSC_ILi64EEESG_NSB_IJNSC_ILi32EEEEEEEEENS_6half_tESK_NSA_8TiledMMAINSA_8MMA_AtomIJNSA_20SM100_MMA_F16BF16_SSISK_SK_fLi64ELi64ELNSA_4UMMA5MajorE0ELSP_1ELNSO_7ScaleInE0ELSQ_0EEEEEENSA_6LayoutISE_NSB_IJNSC_ILi0EEESU_SU_EEEEENSB_IJNSA_10UnderscoreESX_SX_EEEEENS7_6detail27Sm100ImplicitGemmTileTraitsINSA_20SM90_TMA_LOAD_IM2COLENSA_14ComposedLayoutINSA_7SwizzleILi2ELi4ELi3EEENSA_18smem_ptr_flag_bitsILi16EEENST_INSB_IJNSC_ILi8EEESH_EEENSB_IJSH_SD_EEEEEEEvEENS11_INSA_13SM90_TMA_LOADENS13_INS14_ILi3ELi4ELi3EEES17_NST_INSB_IJSG_S18_EEENSB_IJSD_SG_EEEEEEEvEEEENS_8epilogue10collective18CollectiveEpilogueINS1M_23Sm100TmaWarpSpecializedILi3ELi2ELi16ELb1ELb0EEEJSJ_NSB_IJNST_ISG_SD_EENST_ISH_SD_EEEEESK_NSB_IJNSB_IJlllEEESD_SU_EEESK_S1V_NS1M_6fusion15FusionCallbacksIS1Q_NS1W_17LinearCombinationISK_fSK_fLNS_15FloatRoundStyleE2EEESJ_S1T_JEEENSA_5SM1004TMEM4LOAD26SM100_TMEM_LOAD_16dp256b4xES12_S1C_NSA_17SM75_U32x4_LDSM_NENSA_21SM90_TMA_STORE_IM2COLES1C_NSA_17SM90_U32x4_STSM_NENSA_39AutoVectorizingCopyWithAssumedAlignmentILi128EEEEEEvvEEEEvNT_6ParamsE --------------------------
	.section	.nv.constant0._ZN7cutlass13device_kernelINS_4conv6kernel13ConvUniversalINS1_16ConvProblemShapeILNS1_8OperatorE1ELi2EEENS1_10collective14CollectiveConvINS1_47MainloopSm100TmaUmmaWarpSpecializedImplicitGemmILS5_1ELi26ELi2ELi1ELi2EN4cute5tupleIJNSA_1CILi1EEESD_SD_EEEEENSB_IJNSC_ILi64EEESG_NSB_IJNSC_ILi32EEEEEEEEENS_6half_tESK_NSA_8TiledMMAINSA_8MMA_AtomIJNSA_20SM100_MMA_F16BF16_SSISK_SK_fLi64ELi64ELNSA_4UMMA5MajorE0ELSP_1ELNSO_7ScaleInE0ELSQ_0EEEEEENSA_6LayoutISE_NSB_IJNSC_ILi0EEESU_SU_EEEEENSB_IJNSA_10UnderscoreESX_SX_EEEEENS7_6detail27Sm100ImplicitGemmTileTraitsINSA_20SM90_TMA_LOAD_IM2COLENSA_14ComposedLayoutINSA_7SwizzleILi2ELi4ELi3EEENSA_18smem_ptr_flag_bitsILi16EEENST_INSB_IJNSC_ILi8EEESH_EEENSB_IJSH_SD_EEEEEEEvEENS11_INSA_13SM90_TMA_LOADENS13_INS14_ILi3ELi4ELi3EEES17_NST_INSB_IJSG_S18_EEENSB_IJSD_SG_EEEEEEEvEEEENS_8epilogue10collective18CollectiveEpilogueINS1M_23Sm100TmaWarpSpecializedILi3ELi2ELi16ELb1ELb0EEEJSJ_NSB_IJNST_ISG_SD_EENST_ISH_SD_EEEEESK_NSB_IJNSB_IJlllEEESD_SU_EEESK_S1V_NS1M_6fusion15FusionCallbacksIS1Q_NS1W_17LinearCombinationISK_fSK_fLNS_15FloatRoundStyleE2EEESJ_S1T_JEEENSA_5SM1004TMEM4LOAD26SM100_TMEM_LOAD_16dp256b4xES12_S1C_NSA_17SM75_U32x4_LDSM_NENSA_21SM90_TMA_STORE_IM2COLES1C_NSA_17SM90_U32x4_STSM_NENSA_39AutoVectorizingCopyWithAssumedAlignmentILi128EEEEEEvvEEEEvNT_6ParamsE,"a",@progbits
	.sectionflags	@""
	.align	4
.nv.constant0._ZN7cutlass13device_kernelINS_4conv6kernel13ConvUniversalINS1_16ConvProblemShapeILNS1_8OperatorE1ELi2EEENS1_10collective14CollectiveConvINS1_47MainloopSm100TmaUmmaWarpSpecializedImplicitGemmILS5_1ELi26ELi2ELi1ELi2EN4cute5tupleIJNSA_1CILi1EEESD_SD_EEEEENSB_IJNSC_ILi64EEESG_NSB_IJNSC_ILi32EEEEEEEEENS_6half_tESK_NSA_8TiledMMAINSA_8MMA_AtomIJNSA_20SM100_MMA_F16BF16_SSISK_SK_fLi64ELi64ELNSA_4UMMA5MajorE0ELSP_1ELNSO_7ScaleInE0ELSQ_0EEEEEENSA_6LayoutISE_NSB_IJNSC_ILi0EEESU_SU_EEEEENSB_IJNSA_10UnderscoreESX_SX_EEEEENS7_6detail27Sm100ImplicitGemmTileTraitsINSA_20SM90_TMA_LOAD_IM2COLENSA_14ComposedLayoutINSA_7SwizzleILi2ELi4ELi3EEENSA_18smem_ptr_flag_bitsILi16EEENST_INSB_IJNSC_ILi8EEESH_EEENSB_IJSH_SD_EEEEEEEvEENS11_INSA_13SM90_TMA_LOADENS13_INS14_ILi3ELi4ELi3EEES17_NST_INSB_IJSG_S18_EEENSB_IJSD_SG_EEEEEEEvEEEENS_8epilogue10collective18CollectiveEpilogueINS1M_23Sm100TmaWarpSpecializedILi3ELi2ELi16ELb1ELb0EEEJSJ_NSB_IJNST_ISG_SD_EENST_ISH_SD_EEEEESK_NSB_IJNSB_IJlllEEESD_SU_EEESK_S1V_NS1M_6fusion15FusionCallbacksIS1Q_NS1W_17LinearCombinationISK_fSK_fLNS_15FloatRoundStyleE2EEESJ_S1T_JEEENSA_5SM1004TMEM4LOAD26SM100_TMEM_LOAD_16dp256b4xES12_S1C_NSA_17SM75_U32x4_LDSM_NENSA_21SM90_TMA_STORE_IM2COLES1C_NSA_17SM90_U32x4_STSM_NENSA_39AutoVectorizingCopyWithAssumedAlignmentILi128EEEEEEvvEEEEvNT_6ParamsE:
	.zero		2944


//--------------------- SYMBOLS --------------------------

	.type		.nv.reservedSmem.offset0,@object
	.size		.nv.reservedSmem.offset0,0x4
	.type		.nv.reservedSmem.cap,@object
	.size		.nv.reservedSmem.cap,0x4
	.type		__assertfail,@function
